//
// Generated by NVIDIA NVVM Compiler
//
// Compiler Build ID: CL-36424714
// Cuda compilation tools, release 13.0, V13.0.88
// Based on NVVM 20.0.0
//

.version 9.0
.target sm_100
.address_size 64

	// .globl	_Z24layernorm_forward_kernelPfS_S_S_S_S_iii

.visible .entry _Z24layernorm_forward_kernelPfS_S_S_S_S_iii(
	.param .u64 .ptr .align 1 _Z24layernorm_forward_kernelPfS_S_S_S_S_iii_param_0,
	.param .u64 .ptr .align 1 _Z24layernorm_forward_kernelPfS_S_S_S_S_iii_param_1,
	.param .u64 .ptr .align 1 _Z24layernorm_forward_kernelPfS_S_S_S_S_iii_param_2,
	.param .u64 .ptr .align 1 _Z24layernorm_forward_kernelPfS_S_S_S_S_iii_param_3,
	.param .u64 .ptr .align 1 _Z24layernorm_forward_kernelPfS_S_S_S_S_iii_param_4,
	.param .u64 .ptr .align 1 _Z24layernorm_forward_kernelPfS_S_S_S_S_iii_param_5,
	.param .u32 _Z24layernorm_forward_kernelPfS_S_S_S_S_iii_param_6,
	.param .u32 _Z24layernorm_forward_kernelPfS_S_S_S_S_iii_param_7,
	.param .u32 _Z24layernorm_forward_kernelPfS_S_S_S_S_iii_param_8
)
{
	.reg .pred 	%p<31>;
	.reg .b32 	%r<77>;
	.reg .b32 	%f<290>;
	.reg .b64 	%rd<98>;

	ld.param.u64 	%rd34, [_Z24layernorm_forward_kernelPfS_S_S_S_S_iii_param_0];
	ld.param.u64 	%rd31, [_Z24layernorm_forward_kernelPfS_S_S_S_S_iii_param_1];
	ld.param.u64 	%rd32, [_Z24layernorm_forward_kernelPfS_S_S_S_S_iii_param_2];
	ld.param.u64 	%rd33, [_Z24layernorm_forward_kernelPfS_S_S_S_S_iii_param_3];
	ld.param.u64 	%rd35, [_Z24layernorm_forward_kernelPfS_S_S_S_S_iii_param_4];
	ld.param.u64 	%rd36, [_Z24layernorm_forward_kernelPfS_S_S_S_S_iii_param_5];
	ld.param.u32 	%r48, [_Z24layernorm_forward_kernelPfS_S_S_S_S_iii_param_6];
	ld.param.u32 	%r49, [_Z24layernorm_forward_kernelPfS_S_S_S_S_iii_param_7];
	ld.param.u32 	%r47, [_Z24layernorm_forward_kernelPfS_S_S_S_S_iii_param_8];
	cvta.to.global.u64 	%rd1, %rd34;
	cvta.to.global.u64 	%rd2, %rd36;
	cvta.to.global.u64 	%rd3, %rd35;
	mov.u32 	%r50, %ctaid.x;
	mov.u32 	%r51, %ntid.x;
	mov.u32 	%r52, %tid.x;
	mad.lo.s32 	%r1, %r50, %r51, %r52;
	mov.u32 	%r53, %ctaid.y;
	mov.u32 	%r54, %ntid.y;
	mov.u32 	%r55, %tid.y;
	mad.lo.s32 	%r56, %r53, %r54, %r55;
	setp.ge.s32 	%p1, %r1, %r48;
	setp.ge.s32 	%p2, %r56, %r49;
	or.pred  	%p3, %p1, %p2;
	@%p3 bra 	$L__BB0_39;
	cvta.to.global.u64 	%rd4, %rd33;
	mul.lo.s32 	%r3, %r49, %r1;
	mul.lo.s32 	%r57, %r3, %r47;
	cvt.s64.s32 	%rd37, %r57;
	mul.lo.s32 	%r58, %r47, %r56;
	cvt.s64.s32 	%rd38, %r58;
	add.s64 	%rd5, %rd37, %rd38;
	shl.b64 	%rd39, %rd5, 2;
	add.s64 	%rd6, %rd4, %rd39;
	setp.lt.s32 	%p4, %r47, 1;
	mov.f32 	%f280, 0f00000000;
	@%p4 bra 	$L__BB0_14;
	and.b32  	%r4, %r47, 15;
	setp.lt.u32 	%p5, %r47, 16;
	mov.f32 	%f280, 0f00000000;
	mov.b32 	%r65, 0;
	@%p5 bra 	$L__BB0_5;
	and.b32  	%r65, %r47, 2147483632;
	neg.s32 	%r63, %r65;
	add.s64 	%rd41, %rd39, %rd4;
	add.s64 	%rd90, %rd41, 32;
	mov.f32 	%f280, 0f00000000;
$L__BB0_4:
	.pragma "nounroll";
	ld.global.f32 	%f34, [%rd90+-32];
	add.f32 	%f35, %f280, %f34;
	ld.global.f32 	%f36, [%rd90+-28];
	add.f32 	%f37, %f35, %f36;
	ld.global.f32 	%f38, [%rd90+-24];
	add.f32 	%f39, %f37, %f38;
	ld.global.f32 	%f40, [%rd90+-20];
	add.f32 	%f41, %f39, %f40;
	ld.global.f32 	%f42, [%rd90+-16];
	add.f32 	%f43, %f41, %f42;
	ld.global.f32 	%f44, [%rd90+-12];
	add.f32 	%f45, %f43, %f44;
	ld.global.f32 	%f46, [%rd90+-8];
	add.f32 	%f47, %f45, %f46;
	ld.global.f32 	%f48, [%rd90+-4];
	add.f32 	%f49, %f47, %f48;
	ld.global.f32 	%f50, [%rd90];
	add.f32 	%f51, %f49, %f50;
	ld.global.f32 	%f52, [%rd90+4];
	add.f32 	%f53, %f51, %f52;
	ld.global.f32 	%f54, [%rd90+8];
	add.f32 	%f55, %f53, %f54;
	ld.global.f32 	%f56, [%rd90+12];
	add.f32 	%f57, %f55, %f56;
	ld.global.f32 	%f58, [%rd90+16];
	add.f32 	%f59, %f57, %f58;
	ld.global.f32 	%f60, [%rd90+20];
	add.f32 	%f61, %f59, %f60;
	ld.global.f32 	%f62, [%rd90+24];
	add.f32 	%f63, %f61, %f62;
	ld.global.f32 	%f64, [%rd90+28];
	add.f32 	%f280, %f63, %f64;
	add.s32 	%r63, %r63, 16;
	add.s64 	%rd90, %rd90, 64;
	setp.ne.s32 	%p6, %r63, 0;
	@%p6 bra 	$L__BB0_4;
$L__BB0_5:
	setp.eq.s32 	%p7, %r4, 0;
	@%p7 bra 	$L__BB0_14;
	and.b32  	%r10, %r47, 7;
	setp.lt.u32 	%p8, %r4, 8;
	@%p8 bra 	$L__BB0_8;
	mul.wide.u32 	%rd42, %r65, 4;
	add.s64 	%rd43, %rd6, %rd42;
	ld.global.f32 	%f66, [%rd43];
	add.f32 	%f67, %f280, %f66;
	ld.global.f32 	%f68, [%rd43+4];
	add.f32 	%f69, %f67, %f68;
	ld.global.f32 	%f70, [%rd43+8];
	add.f32 	%f71, %f69, %f70;
	ld.global.f32 	%f72, [%rd43+12];
	add.f32 	%f73, %f71, %f72;
	ld.global.f32 	%f74, [%rd43+16];
	add.f32 	%f75, %f73, %f74;
	ld.global.f32 	%f76, [%rd43+20];
	add.f32 	%f77, %f75, %f76;
	ld.global.f32 	%f78, [%rd43+24];
	add.f32 	%f79, %f77, %f78;
	ld.global.f32 	%f80, [%rd43+28];
	add.f32 	%f280, %f79, %f80;
	add.s32 	%r65, %r65, 8;
$L__BB0_8:
	setp.eq.s32 	%p9, %r10, 0;
	@%p9 bra 	$L__BB0_14;
	and.b32  	%r13, %r47, 3;
	setp.lt.u32 	%p10, %r10, 4;
	@%p10 bra 	$L__BB0_11;
	mul.wide.u32 	%rd44, %r65, 4;
	add.s64 	%rd45, %rd6, %rd44;
	ld.global.f32 	%f82, [%rd45];
	add.f32 	%f83, %f280, %f82;
	ld.global.f32 	%f84, [%rd45+4];
	add.f32 	%f85, %f83, %f84;
	ld.global.f32 	%f86, [%rd45+8];
	add.f32 	%f87, %f85, %f86;
	ld.global.f32 	%f88, [%rd45+12];
	add.f32 	%f280, %f87, %f88;
	add.s32 	%r65, %r65, 4;
$L__BB0_11:
	setp.eq.s32 	%p11, %r13, 0;
	@%p11 bra 	$L__BB0_14;
	mul.wide.u32 	%rd47, %r65, 4;
	add.s64 	%rd48, %rd39, %rd47;
	add.s64 	%rd91, %rd4, %rd48;
	neg.s32 	%r67, %r13;
$L__BB0_13:
	.pragma "nounroll";
	ld.global.f32 	%f89, [%rd91];
	add.f32 	%f280, %f280, %f89;
	add.s64 	%rd91, %rd91, 4;
	add.s32 	%r67, %r67, 1;
	setp.ne.s32 	%p12, %r67, 0;
	@%p12 bra 	$L__BB0_13;
$L__BB0_14:
	setp.lt.s32 	%p13, %r47, 1;
	cvt.rn.f32.s32 	%f14, %r47;
	div.rn.f32 	%f15, %f280, %f14;
	add.s32 	%r19, %r3, %r56;
	cvta.to.global.u64 	%rd49, %rd31;
	mul.wide.s32 	%rd50, %r19, 4;
	add.s64 	%rd51, %rd49, %rd50;
	st.global.f32 	[%rd51], %f15;
	mov.f32 	%f289, 0f00000000;
	@%p13 bra 	$L__BB0_27;
	and.b32  	%r20, %r47, 15;
	setp.lt.u32 	%p14, %r47, 16;
	mov.f32 	%f289, 0f00000000;
	mov.b32 	%r70, 0;
	@%p14 bra 	$L__BB0_18;
	and.b32  	%r70, %r47, 2147483632;
	neg.s32 	%r68, %r70;
	add.s64 	%rd53, %rd39, %rd4;
	add.s64 	%rd92, %rd53, 32;
	mov.f32 	%f289, 0f00000000;
$L__BB0_17:
	.pragma "nounroll";
	ld.global.f32 	%f94, [%rd92+-32];
	sub.f32 	%f95, %f94, %f15;
	fma.rn.f32 	%f96, %f95, %f95, %f289;
	ld.global.f32 	%f97, [%rd92+-28];
	sub.f32 	%f98, %f97, %f15;
	fma.rn.f32 	%f99, %f98, %f98, %f96;
	ld.global.f32 	%f100, [%rd92+-24];
	sub.f32 	%f101, %f100, %f15;
	fma.rn.f32 	%f102, %f101, %f101, %f99;
	ld.global.f32 	%f103, [%rd92+-20];
	sub.f32 	%f104, %f103, %f15;
	fma.rn.f32 	%f105, %f104, %f104, %f102;
	ld.global.f32 	%f106, [%rd92+-16];
	sub.f32 	%f107, %f106, %f15;
	fma.rn.f32 	%f108, %f107, %f107, %f105;
	ld.global.f32 	%f109, [%rd92+-12];
	sub.f32 	%f110, %f109, %f15;
	fma.rn.f32 	%f111, %f110, %f110, %f108;
	ld.global.f32 	%f112, [%rd92+-8];
	sub.f32 	%f113, %f112, %f15;
	fma.rn.f32 	%f114, %f113, %f113, %f111;
	ld.global.f32 	%f115, [%rd92+-4];
	sub.f32 	%f116, %f115, %f15;
	fma.rn.f32 	%f117, %f116, %f116, %f114;
	ld.global.f32 	%f118, [%rd92];
	sub.f32 	%f119, %f118, %f15;
	fma.rn.f32 	%f120, %f119, %f119, %f117;
	ld.global.f32 	%f121, [%rd92+4];
	sub.f32 	%f122, %f121, %f15;
	fma.rn.f32 	%f123, %f122, %f122, %f120;
	ld.global.f32 	%f124, [%rd92+8];
	sub.f32 	%f125, %f124, %f15;
	fma.rn.f32 	%f126, %f125, %f125, %f123;
	ld.global.f32 	%f127, [%rd92+12];
	sub.f32 	%f128, %f127, %f15;
	fma.rn.f32 	%f129, %f128, %f128, %f126;
	ld.global.f32 	%f130, [%rd92+16];
	sub.f32 	%f131, %f130, %f15;
	fma.rn.f32 	%f132, %f131, %f131, %f129;
	ld.global.f32 	%f133, [%rd92+20];
	sub.f32 	%f134, %f133, %f15;
	fma.rn.f32 	%f135, %f134, %f134, %f132;
	ld.global.f32 	%f136, [%rd92+24];
	sub.f32 	%f137, %f136, %f15;
	fma.rn.f32 	%f138, %f137, %f137, %f135;
	ld.global.f32 	%f139, [%rd92+28];
	sub.f32 	%f140, %f139, %f15;
	fma.rn.f32 	%f289, %f140, %f140, %f138;
	add.s32 	%r68, %r68, 16;
	add.s64 	%rd92, %rd92, 64;
	setp.ne.s32 	%p15, %r68, 0;
	@%p15 bra 	$L__BB0_17;
$L__BB0_18:
	setp.eq.s32 	%p16, %r20, 0;
	@%p16 bra 	$L__BB0_27;
	and.b32  	%r26, %r47, 7;
	setp.lt.u32 	%p17, %r20, 8;
	@%p17 bra 	$L__BB0_21;
	mul.wide.u32 	%rd54, %r70, 4;
	add.s64 	%rd55, %rd6, %rd54;
	ld.global.f32 	%f142, [%rd55];
	sub.f32 	%f143, %f142, %f15;
	fma.rn.f32 	%f144, %f143, %f143, %f289;
	ld.global.f32 	%f145, [%rd55+4];
	sub.f32 	%f146, %f145, %f15;
	fma.rn.f32 	%f147, %f146, %f146, %f144;
	ld.global.f32 	%f148, [%rd55+8];
	sub.f32 	%f149, %f148, %f15;
	fma.rn.f32 	%f150, %f149, %f149, %f147;
	ld.global.f32 	%f151, [%rd55+12];
	sub.f32 	%f152, %f151, %f15;
	fma.rn.f32 	%f153, %f152, %f152, %f150;
	ld.global.f32 	%f154, [%rd55+16];
	sub.f32 	%f155, %f154, %f15;
	fma.rn.f32 	%f156, %f155, %f155, %f153;
	ld.global.f32 	%f157, [%rd55+20];
	sub.f32 	%f158, %f157, %f15;
	fma.rn.f32 	%f159, %f158, %f158, %f156;
	ld.global.f32 	%f160, [%rd55+24];
	sub.f32 	%f161, %f160, %f15;
	fma.rn.f32 	%f162, %f161, %f161, %f159;
	ld.global.f32 	%f163, [%rd55+28];
	sub.f32 	%f164, %f163, %f15;
	fma.rn.f32 	%f289, %f164, %f164, %f162;
	add.s32 	%r70, %r70, 8;
$L__BB0_21:
	setp.eq.s32 	%p18, %r26, 0;
	@%p18 bra 	$L__BB0_27;
	and.b32  	%r29, %r47, 3;
	setp.lt.u32 	%p19, %r26, 4;
	@%p19 bra 	$L__BB0_24;
	mul.wide.u32 	%rd56, %r70, 4;
	add.s64 	%rd57, %rd6, %rd56;
	ld.global.f32 	%f166, [%rd57];
	sub.f32 	%f167, %f166, %f15;
	fma.rn.f32 	%f168, %f167, %f167, %f289;
	ld.global.f32 	%f169, [%rd57+4];
	sub.f32 	%f170, %f169, %f15;
	fma.rn.f32 	%f171, %f170, %f170, %f168;
	ld.global.f32 	%f172, [%rd57+8];
	sub.f32 	%f173, %f172, %f15;
	fma.rn.f32 	%f174, %f173, %f173, %f171;
	ld.global.f32 	%f175, [%rd57+12];
	sub.f32 	%f176, %f175, %f15;
	fma.rn.f32 	%f289, %f176, %f176, %f174;
	add.s32 	%r70, %r70, 4;
$L__BB0_24:
	setp.eq.s32 	%p20, %r29, 0;
	@%p20 bra 	$L__BB0_27;
	mul.wide.u32 	%rd59, %r70, 4;
	add.s64 	%rd60, %rd39, %rd59;
	add.s64 	%rd93, %rd4, %rd60;
	neg.s32 	%r72, %r29;
$L__BB0_26:
	.pragma "nounroll";
	ld.global.f32 	%f177, [%rd93];
	sub.f32 	%f178, %f177, %f15;
	fma.rn.f32 	%f289, %f178, %f178, %f289;
	add.s64 	%rd93, %rd93, 4;
	add.s32 	%r72, %r72, 1;
	setp.ne.s32 	%p21, %r72, 0;
	@%p21 bra 	$L__BB0_26;
$L__BB0_27:
	setp.lt.s32 	%p22, %r47, 1;
	div.rn.f32 	%f179, %f289, %f14;
	add.f32 	%f180, %f179, 0f3727C5AC;
	sqrt.rn.f32 	%f181, %f180;
	rcp.rn.f32 	%f29, %f181;
	cvta.to.global.u64 	%rd61, %rd32;
	add.s64 	%rd63, %rd61, %rd50;
	st.global.f32 	[%rd63], %f29;
	@%p22 bra 	$L__BB0_39;
	and.b32  	%r35, %r47, 7;
	setp.lt.u32 	%p23, %r47, 8;
	mov.b32 	%r75, 0;
	@%p23 bra 	$L__BB0_31;
	and.b32  	%r75, %r47, 2147483640;
	neg.s32 	%r73, %r75;
	add.s64 	%rd65, %rd39, 16;
	add.s64 	%rd97, %rd4, %rd65;
	add.s64 	%rd96, %rd3, 16;
	add.s64 	%rd95, %rd2, 16;
	add.s64 	%rd94, %rd1, %rd65;
$L__BB0_30:
	.pragma "nounroll";
	ld.global.f32 	%f182, [%rd97+-16];
	sub.f32 	%f183, %f182, %f15;
	mul.f32 	%f184, %f29, %f183;
	ld.global.f32 	%f185, [%rd96+-16];
	ld.global.f32 	%f186, [%rd95+-16];
	fma.rn.f32 	%f187, %f185, %f184, %f186;
	st.global.f32 	[%rd94+-16], %f187;
	ld.global.f32 	%f188, [%rd97+-12];
	sub.f32 	%f189, %f188, %f15;
	mul.f32 	%f190, %f29, %f189;
	ld.global.f32 	%f191, [%rd96+-12];
	ld.global.f32 	%f192, [%rd95+-12];
	fma.rn.f32 	%f193, %f191, %f190, %f192;
	st.global.f32 	[%rd94+-12], %f193;
	ld.global.f32 	%f194, [%rd97+-8];
	sub.f32 	%f195, %f194, %f15;
	mul.f32 	%f196, %f29, %f195;
	ld.global.f32 	%f197, [%rd96+-8];
	ld.global.f32 	%f198, [%rd95+-8];
	fma.rn.f32 	%f199, %f197, %f196, %f198;
	st.global.f32 	[%rd94+-8], %f199;
	ld.global.f32 	%f200, [%rd97+-4];
	sub.f32 	%f201, %f200, %f15;
	mul.f32 	%f202, %f29, %f201;
	ld.global.f32 	%f203, [%rd96+-4];
	ld.global.f32 	%f204, [%rd95+-4];
	fma.rn.f32 	%f205, %f203, %f202, %f204;
	st.global.f32 	[%rd94+-4], %f205;
	ld.global.f32 	%f206, [%rd97];
	sub.f32 	%f207, %f206, %f15;
	mul.f32 	%f208, %f29, %f207;
	ld.global.f32 	%f209, [%rd96];
	ld.global.f32 	%f210, [%rd95];
	fma.rn.f32 	%f211, %f209, %f208, %f210;
	st.global.f32 	[%rd94], %f211;
	ld.global.f32 	%f212, [%rd97+4];
	sub.f32 	%f213, %f212, %f15;
	mul.f32 	%f214, %f29, %f213;
	ld.global.f32 	%f215, [%rd96+4];
	ld.global.f32 	%f216, [%rd95+4];
	fma.rn.f32 	%f217, %f215, %f214, %f216;
	st.global.f32 	[%rd94+4], %f217;
	ld.global.f32 	%f218, [%rd97+8];
	sub.f32 	%f219, %f218, %f15;
	mul.f32 	%f220, %f29, %f219;
	ld.global.f32 	%f221, [%rd96+8];
	ld.global.f32 	%f222, [%rd95+8];
	fma.rn.f32 	%f223, %f221, %f220, %f222;
	st.global.f32 	[%rd94+8], %f223;
	ld.global.f32 	%f224, [%rd97+12];
	sub.f32 	%f225, %f224, %f15;
	mul.f32 	%f226, %f29, %f225;
	ld.global.f32 	%f227, [%rd96+12];
	ld.global.f32 	%f228, [%rd95+12];
	fma.rn.f32 	%f229, %f227, %f226, %f228;
	st.global.f32 	[%rd94+12], %f229;
	add.s32 	%r73, %r73, 8;
	add.s64 	%rd97, %rd97, 32;
	add.s64 	%rd96, %rd96, 32;
	add.s64 	%rd95, %rd95, 32;
	add.s64 	%rd94, %rd94, 32;
	setp.ne.s32 	%p24, %r73, 0;
	@%p24 bra 	$L__BB0_30;
$L__BB0_31:
	setp.eq.s32 	%p25, %r35, 0;
	@%p25 bra 	$L__BB0_39;
	and.b32  	%r41, %r47, 3;
	setp.lt.u32 	%p26, %r35, 4;
	@%p26 bra 	$L__BB0_34;
	cvt.u64.u32 	%rd66, %r75;
	mul.wide.u32 	%rd67, %r75, 4;
	add.s64 	%rd68, %rd6, %rd67;
	ld.global.f32 	%f230, [%rd68];
	sub.f32 	%f231, %f230, %f15;
	mul.f32 	%f232, %f29, %f231;
	add.s64 	%rd69, %rd3, %rd67;
	ld.global.f32 	%f233, [%rd69];
	add.s64 	%rd70, %rd2, %rd67;
	ld.global.f32 	%f234, [%rd70];
	fma.rn.f32 	%f235, %f233, %f232, %f234;
	add.s64 	%rd71, %rd5, %rd66;
	shl.b64 	%rd72, %rd71, 2;
	add.s64 	%rd73, %rd1, %rd72;
	st.global.f32 	[%rd73], %f235;
	ld.global.f32 	%f236, [%rd68+4];
	sub.f32 	%f237, %f236, %f15;
	mul.f32 	%f238, %f29, %f237;
	ld.global.f32 	%f239, [%rd69+4];
	ld.global.f32 	%f240, [%rd70+4];
	fma.rn.f32 	%f241, %f239, %f238, %f240;
	st.global.f32 	[%rd73+4], %f241;
	ld.global.f32 	%f242, [%rd68+8];
	sub.f32 	%f243, %f242, %f15;
	mul.f32 	%f244, %f29, %f243;
	ld.global.f32 	%f245, [%rd69+8];
	ld.global.f32 	%f246, [%rd70+8];
	fma.rn.f32 	%f247, %f245, %f244, %f246;
	st.global.f32 	[%rd73+8], %f247;
	ld.global.f32 	%f248, [%rd68+12];
	sub.f32 	%f249, %f248, %f15;
	mul.f32 	%f250, %f29, %f249;
	ld.global.f32 	%f251, [%rd69+12];
	ld.global.f32 	%f252, [%rd70+12];
	fma.rn.f32 	%f253, %f251, %f250, %f252;
	st.global.f32 	[%rd73+12], %f253;
	add.s32 	%r75, %r75, 4;
$L__BB0_34:
	setp.eq.s32 	%p27, %r41, 0;
	@%p27 bra 	$L__BB0_39;
	setp.eq.s32 	%p28, %r41, 1;
	@%p28 bra 	$L__BB0_37;
	cvt.u64.u32 	%rd74, %r75;
	mul.wide.u32 	%rd75, %r75, 4;
	add.s64 	%rd76, %rd6, %rd75;
	ld.global.f32 	%f254, [%rd76];
	sub.f32 	%f255, %f254, %f15;
	mul.f32 	%f256, %f29, %f255;
	add.s64 	%rd77, %rd3, %rd75;
	ld.global.f32 	%f257, [%rd77];
	add.s64 	%rd78, %rd2, %rd75;
	ld.global.f32 	%f258, [%rd78];
	fma.rn.f32 	%f259, %f257, %f256, %f258;
	add.s64 	%rd79, %rd5, %rd74;
	shl.b64 	%rd80, %rd79, 2;
	add.s64 	%rd81, %rd1, %rd80;
	st.global.f32 	[%rd81], %f259;
	ld.global.f32 	%f260, [%rd76+4];
	sub.f32 	%f261, %f260, %f15;
	mul.f32 	%f262, %f29, %f261;
	ld.global.f32 	%f263, [%rd77+4];
	ld.global.f32 	%f264, [%rd78+4];
	fma.rn.f32 	%f265, %f263, %f262, %f264;
	st.global.f32 	[%rd81+4], %f265;
	add.s32 	%r75, %r75, 2;
$L__BB0_37:
	and.b32  	%r62, %r47, 1;
	setp.eq.b32 	%p29, %r62, 1;
	not.pred 	%p30, %p29;
	@%p30 bra 	$L__BB0_39;
	cvt.u64.u32 	%rd82, %r75;
	mul.wide.u32 	%rd83, %r75, 4;
	add.s64 	%rd84, %rd6, %rd83;
	ld.global.f32 	%f266, [%rd84];
	sub.f32 	%f267, %f266, %f15;
	mul.f32 	%f268, %f29, %f267;
	add.s64 	%rd85, %rd3, %rd83;
	ld.global.f32 	%f269, [%rd85];
	add.s64 	%rd86, %rd2, %rd83;
	ld.global.f32 	%f270, [%rd86];
	fma.rn.f32 	%f271, %f269, %f268, %f270;
	add.s64 	%rd87, %rd5, %rd82;
	shl.b64 	%rd88, %rd87, 2;
	add.s64 	%rd89, %rd1, %rd88;
	st.global.f32 	[%rd89], %f271;
$L__BB0_39:
	ret;

}


// ===== COMPILED SASS (sm_100) =====

	.target	sm_100

	.elftype	@"ET_EXEC"


//--------------------- .note.nv.tkinfo           --------------------------
	.section	.note.nv.tkinfo,"",@"SHT_NOTE"
	.sectionflags	@"SHF_NOTE_NV_TKINFO"
	.tkinfo
        /*0018*/ 	.word	0x00000002
        /*0030*/ 	.string	""
        /*0030*/ 	.string	"ptxas"
        /*0030*/ 	.string	"Cuda compilation tools, release 13.0, V13.0.88"
        /*0030*/ 	.string	"Build cuda_13.0.r13.0/compiler.36424714_0"
        /*0030*/ 	.string	"-arch sm_100 -m 64 "



//--------------------- .note.nv.cuinfo           --------------------------
	.section	.note.nv.cuinfo,"",@"SHT_NOTE"
	.sectionflags	@"SHF_NOTE_NV_CUINFO"
        /*0018*/ 	.short	0x0002
        /*001a*/ 	.short	0x0064
        /*001c*/ 	.short	0x0082
	.zero		2


//--------------------- .nv.info                  --------------------------
	.section	.nv.info,"",@"SHT_CUDA_INFO"
	.align	4


	//----- nvinfo : EIATTR_REGCOUNT
	.align		4
        /*0000*/ 	.byte	0x04, 0x2f
        /*0002*/ 	.short	(.L_1 - .L_0)
	.align		4
.L_0:
        /*0004*/ 	.word	index@(_Z24layernorm_forward_kernelPfS_S_S_S_S_iii)
        /*0008*/ 	.word	0x00000020


	//----- nvinfo : EIATTR_FRAME_SIZE
	.align		4
.L_1:
        /*000c*/ 	.byte	0x04, 0x11
        /*000e*/ 	.short	(.L_3 - .L_2)
	.align		4
.L_2:
        /*0010*/ 	.word	index@($__internal_2_$__cuda_sm3x_div_rn_noftz_f32_slowpath)
        /*0014*/ 	.word	0x00000000


	//----- nvinfo : EIATTR_FRAME_SIZE
	.align		4
.L_3:
        /*0018*/ 	.byte	0x04, 0x11
        /*001a*/ 	.short	(.L_5 - .L_4)
	.align		4
.L_4:
        /*001c*/ 	.word	index@($__internal_1_$__cuda_sm20_sqrt_rn_f32_slowpath)
        /*0020*/ 	.word	0x00000000


	//----- nvinfo : EIATTR_FRAME_SIZE
	.align		4
.L_5:
        /*0024*/ 	.byte	0x04, 0x11
        /*0026*/ 	.short	(.L_7 - .L_6)
	.align		4
.L_6:
        /*0028*/ 	.word	index@($__internal_0_$__cuda_sm20_rcp_rn_f32_slowpath)
        /*002c*/ 	.word	0x00000000


	//----- nvinfo : EIATTR_FRAME_SIZE
	.align		4
.L_7:
        /*0030*/ 	.byte	0x04, 0x11
        /*0032*/ 	.short	(.L_9 - .L_8)
	.align		4
.L_8:
        /*0034*/ 	.word	index@(_Z24layernorm_forward_kernelPfS_S_S_S_S_iii)
        /*0038*/ 	.word	0x00000000


	//----- nvinfo : EIATTR_MIN_STACK_SIZE
	.align		4
.L_9:
        /*003c*/ 	.byte	0x04, 0x12
        /*003e*/ 	.short	(.L_11 - .L_10)
	.align		4
.L_10:
        /*0040*/ 	.word	index@(_Z24layernorm_forward_kernelPfS_S_S_S_S_iii)
        /*0044*/ 	.word	0x00000000
.L_11:


//--------------------- .nv.compat                --------------------------
	.section	.nv.compat,"",@"SHT_CUDA_COMPAT_INFO"
	.align	4
        /*0000*/ 	.byte	0x02, 0x09, 0x00, 0x00, 0x02, 0x02, 0x01, 0x00, 0x02, 0x05, 0x05, 0x00, 0x03, 0x07, 0x01, 0x01
        /*0010*/ 	.byte	0x02, 0x03, 0x00, 0x00, 0x02, 0x06, 0x01, 0x00, 0x04, 0x0b, 0x08, 0x00, 0x01, 0x00, 0x00, 0x00
        /*0020*/ 	.byte	0x00, 0x00, 0x00, 0x00


//--------------------- .nv.info._Z24layernorm_forward_kernelPfS_S_S_S_S_iii --------------------------
	.section	.nv.info._Z24layernorm_forward_kernelPfS_S_S_S_S_iii,"",@"SHT_CUDA_INFO"
	.sectionflags	@""
	.align	4


	//----- nvinfo : EIATTR_CUDA_API_VERSION
	.align		4
        /*0000*/ 	.byte	0x04, 0x37
        /*0002*/ 	.short	(.L_13 - .L_12)
.L_12:
        /*0004*/ 	.word	0x00000082


	//----- nvinfo : EIATTR_KPARAM_INFO
	.align		4
.L_13:
        /*0008*/ 	.byte	0x04, 0x17
        /*000a*/ 	.short	(.L_15 - .L_14)
.L_14:
        /*000c*/ 	.word	0x00000000
        /*0010*/ 	.short	0x0008
        /*0012*/ 	.short	0x0038
        /*0014*/ 	.byte	0x00, 0xf0, 0x11, 0x00


	//----- nvinfo : EIATTR_KPARAM_INFO
	.align		4
.L_15:
        /*0018*/ 	.byte	0x04, 0x17
        /*001a*/ 	.short	(.L_17 - .L_16)
.L_16:
        /*001c*/ 	.word	0x00000000
        /*0020*/ 	.short	0x0007
        /*0022*/ 	.short	0x0034
        /*0024*/ 	.byte	0x00, 0xf0, 0x11, 0x00


	//----- nvinfo : EIATTR_KPARAM_INFO
	.align		4
.L_17:
        /*0028*/ 	.byte	0x04, 0x17
        /*002a*/ 	.short	(.L_19 - .L_18)
.L_18:
        /*002c*/ 	.word	0x00000000
        /*0030*/ 	.short	0x0006
        /*0032*/ 	.short	0x0030
        /*0034*/ 	.byte	0x00, 0xf0, 0x11, 0x00


	//----- nvinfo : EIATTR_KPARAM_INFO
	.align		4
.L_19:
        /*0038*/ 	.byte	0x04, 0x17
        /*003a*/ 	.short	(.L_21 - .L_20)
.L_20:
        /*003c*/ 	.word	0x00000000
        /*0040*/ 	.short	0x0005
        /*0042*/ 	.short	0x0028
        /*0044*/ 	.byte	0x00, 0xf5, 0x21, 0x00


	//----- nvinfo : EIATTR_KPARAM_INFO
	.align		4
.L_21:
        /*0048*/ 	.byte	0x04, 0x17
        /*004a*/ 	.short	(.L_23 - .L_22)
.L_22:
        /*004c*/ 	.word	0x00000000
        /*0050*/ 	.short	0x0004
        /*0052*/ 	.short	0x0020
        /*0054*/ 	.byte	0x00, 0xf5, 0x21, 0x00


	//----- nvinfo : EIATTR_KPARAM_INFO
	.align		4
.L_23:
        /*0058*/ 	.byte	0x04, 0x17
        /*005a*/ 	.short	(.L_25 - .L_24)
.L_24:
        /*005c*/ 	.word	0x00000000
        /*0060*/ 	.short	0x0003
        /*0062*/ 	.short	0x0018
        /*0064*/ 	.byte	0x00, 0xf5, 0x21, 0x00


	//----- nvinfo : EIATTR_KPARAM_INFO
	.align		4
.L_25:
        /*0068*/ 	.byte	0x04, 0x17
        /*006a*/ 	.short	(.L_27 - .L_26)
.L_26:
        /*006c*/ 	.word	0x00000000
        /*0070*/ 	.short	0x0002
        /*0072*/ 	.short	0x0010
        /*0074*/ 	.byte	0x00, 0xf5, 0x21, 0x00


	//----- nvinfo : EIATTR_KPARAM_INFO
	.align		4
.L_27:
        /*0078*/ 	.byte	0x04, 0x17
        /*007a*/ 	.short	(.L_29 - .L_28)
.L_28:
        /*007c*/ 	.word	0x00000000
        /*0080*/ 	.short	0x0001
        /*0082*/ 	.short	0x0008
        /*0084*/ 	.byte	0x00, 0xf5, 0x21, 0x00


	//----- nvinfo : EIATTR_KPARAM_INFO
	.align		4
.L_29:
        /*0088*/ 	.byte	0x04, 0x17
        /*008a*/ 	.short	(.L_31 - .L_30)
.L_30:
        /*008c*/ 	.word	0x00000000
        /*0090*/ 	.short	0x0000
        /*0092*/ 	.short	0x0000
        /*0094*/ 	.byte	0x00, 0xf5, 0x21, 0x00


	//----- nvinfo : EIATTR_SPARSE_MMA_MASK
	.align		4
.L_31:
        /*0098*/ 	.byte	0x03, 0x50
        /*009a*/ 	.short	0x0000


	//----- nvinfo : EIATTR_MAXREG_COUNT
	.align		4
        /*009c*/ 	.byte	0x03, 0x1b
        /*009e*/ 	.short	0x00ff


	//----- nvinfo : EIATTR_MERCURY_ISA_VERSION
	.align		4
        /*00a0*/ 	.byte	0x03, 0x5f
        /*00a2*/ 	.short	0x0101


	//----- nvinfo : EIATTR_VRC_CTA_INIT_COUNT
	.align		4
        /*00a4*/ 	.byte	0x02, 0x4a
	.zero		1
	.zero		1


	//----- nvinfo : EIATTR_EXIT_INSTR_OFFSETS
	.align		4
        /*00a8*/ 	.byte	0x04, 0x1c
        /*00aa*/ 	.short	(.L_33 - .L_32)


	//   ....[0]....
.L_32:
        /*00ac*/ 	.word	0x000000c0


	//   ....[1]....
        /*00b0*/ 	.word	0x000014d0


	//   ....[2]....
        /*00b4*/ 	.word	0x00001ac0


	//   ....[3]....
        /*00b8*/ 	.word	0x00001d80


	//   ....[4]....
        /*00bc*/ 	.word	0x00001f60


	//   ....[5]....
        /*00c0*/ 	.word	0x00002080


	//----- nvinfo : EIATTR_CRS_STACK_SIZE
	.align		4
.L_33:
        /*00c4*/ 	.byte	0x04, 0x1e
        /*00c6*/ 	.short	(.L_35 - .L_34)
.L_34:
        /*00c8*/ 	.word	0x00000000


	//----- nvinfo : EIATTR_CBANK_PARAM_SIZE
	.align		4
.L_35:
        /*00cc*/ 	.byte	0x03, 0x19
        /*00ce*/ 	.short	0x003c


	//----- nvinfo : EIATTR_PARAM_CBANK
	.align		4
        /*00d0*/ 	.byte	0x04, 0x0a
        /*00d2*/ 	.short	(.L_37 - .L_36)
	.align		4
.L_36:
        /*00d4*/ 	.word	index@(.nv.constant0._Z24layernorm_forward_kernelPfS_S_S_S_S_iii)
        /*00d8*/ 	.short	0x0380
        /*00da*/ 	.short	0x003c


	//----- nvinfo : EIATTR_SW_WAR
	.align		4
.L_37:
        /*00dc*/ 	.byte	0x04, 0x36
        /*00de*/ 	.short	(.L_39 - .L_38)
.L_38:
        /*00e0*/ 	.word	0x00000008
.L_39:


//--------------------- .nv.callgraph             --------------------------
	.section	.nv.callgraph,"",@"SHT_CUDA_CALLGRAPH"
	.align	4
	.sectionentsize	8
	.align		4
        /*0000*/ 	.word	0x00000000
	.align		4
        /*0004*/ 	.word	0xffffffff
	.align		4
        /*0008*/ 	.word	0x00000000
	.align		4
        /*000c*/ 	.word	0xfffffffe
	.align		4
        /*0010*/ 	.word	0x00000000
	.align		4
        /*0014*/ 	.word	0xfffffffd
	.align		4
        /*0018*/ 	.word	0x00000000
	.align		4
        /*001c*/ 	.word	0xfffffffc


//--------------------- .text._Z24layernorm_forward_kernelPfS_S_S_S_S_iii --------------------------
	.section	.text._Z24layernorm_forward_kernelPfS_S_S_S_S_iii,"ax",@progbits
	.align	128
        .global         _Z24layernorm_forward_kernelPfS_S_S_S_S_iii
        .type           _Z24layernorm_forward_kernelPfS_S_S_S_S_iii,@function
        .size           _Z24layernorm_forward_kernelPfS_S_S_S_S_iii,(.L_x_45 - _Z24layernorm_forward_kernelPfS_S_S_S_S_iii)
        .other          _Z24layernorm_forward_kernelPfS_S_S_S_S_iii,@"STO_CUDA_ENTRY STV_DEFAULT"
_Z24layernorm_forward_kernelPfS_S_S_S_S_iii:
.text._Z24layernorm_forward_kernelPfS_S_S_S_S_iii:
[----:B------:R-:W-:Y:S01]  /*0000*/  LDC R1, c[0x0][0x37c] ;  /* 0x0000df00ff017b82 */ /* 0x000fe20000000800 */
[----:B------:R-:W0:Y:S07]  /*0010*/  S2R R3, SR_TID.Y ;  /* 0x0000000000037919 */ /* 0x000e2e0000002200 */
[----:B------:R-:W1:Y:S01]  /*0020*/  LDC R11, c[0x0][0x360] ;  /* 0x0000d800ff0b7b82 */ /* 0x000e620000000800 */
[----:B------:R-:W2:Y:S01]  /*0030*/  LDCU.64 UR6, c[0x0][0x3b0] ;  /* 0x00007600ff0677ac */ /* 0x000ea20008000a00 */
[----:B------:R-:W1:Y:S06]  /*0040*/  S2R R0, SR_TID.X ;  /* 0x0000000000007919 */ /* 0x000e6c0000002100 */
[----:B------:R-:W0:Y:S08]  /*0050*/  S2UR UR5, SR_CTAID.Y ;  /* 0x00000000000579c3 */ /* 0x000e300000002600 */
[----:B------:R-:W0:Y:S08]  /*0060*/  LDC R10, c[0x0][0x364] ;  /* 0x0000d900ff0a7b82 */ /* 0x000e300000000800 */
[----:B------:R-:W1:Y:S01]  /*0070*/  S2UR UR4, SR_CTAID.X ;  /* 0x00000000000479c3 */ /* 0x000e620000002500 */
[----:B0-----:R-:W-:-:S05]  /*0080*/  IMAD R10, R10, UR5, R3 ;  /* 0x000000050a0a7c24 */ /* 0x001fca000f8e0203 */
[----:B--2---:R-:W-:Y:S01]  /*0090*/  ISETP.GE.AND P0, PT, R10, UR7, PT ;  /* 0x000000070a007c0c */ /* 0x004fe2000bf06270 */
[----:B-1----:R-:W-:-:S05]  /*00a0*/  IMAD R11, R11, UR4, R0 ;  /* 0x000000040b0b7c24 */ /* 0x002fca000f8e0200 */
[----:B------:R-:W-:-:S13]  /*00b0*/  ISETP.GE.OR P0, PT, R11, UR6, P0 ;  /* 0x000000060b007c0c */ /* 0x000fda0008706670 */
[----:B------:R-:W-:Y:S05]  /*00c0*/  @P0 EXIT ;  /* 0x000000000000094d */ /* 0x000fea0003800000 */
[----:B------:R-:W0:Y:S01]  /*00d0*/  LDCU UR8, c[0x0][0x3b8] ;  /* 0x00007700ff0877ac */ /* 0x000e220008000800 */
[----:B------:R-:W-:Y:S02]  /*00e0*/  IMAD R11, R11, UR7, RZ ;  /* 0x000000070b0b7c24 */ /* 0x000fe4000f8e02ff */
[----:B------:R-:W-:Y:S01]  /*00f0*/  HFMA2 R14, -RZ, RZ, 0, 0 ;  /* 0x00000000ff0e7431 */ /* 0x000fe200000001ff */
[----:B------:R-:W1:Y:S01]  /*0100*/  LDCU.64 UR10, c[0x0][0x398] ;  /* 0x00007300ff0a77ac */ /* 0x000e620008000a00 */
[----:B------:R-:W2:Y:S01]  /*0110*/  LDCU.64 UR12, c[0x0][0x358] ;  /* 0x00006b00ff0c77ac */ /* 0x000ea20008000a00 */
[----:B0-----:R-:W-:Y:S01]  /*0120*/  IMAD R9, R10, UR8, RZ ;  /* 0x000000080a097c24 */ /* 0x001fe2000f8e02ff */
[----:B------:R-:W-:Y:S02]  /*0130*/  UISETP.GE.AND UP0, UPT, UR8, 0x1, UPT ;  /* 0x000000010800788c */ /* 0x000fe4000bf06270 */
[----:B------:R-:W-:Y:S02]  /*0140*/  IMAD R8, R11, UR8, RZ ;  /* 0x000000080b087c24 */ /* 0x000fe4000f8e02ff */
[----:B------:R-:W-:-:S03]  /*0150*/  SHF.R.S32.HI R3, RZ, 0x1f, R9 ;  /* 0x0000001fff037819 */ /* 0x000fc60000011409 */
[----:B------:R-:W-:-:S04]  /*0160*/  IADD3 R9, P0, PT, R8, R9, RZ ;  /* 0x0000000908097210 */ /* 0x000fc80007f1e0ff */
[----:B------:R-:W-:Y:S02]  /*0170*/  LEA.HI.X.SX32 R8, R8, R3, 0x1, P0 ;  /* 0x0000000308087211 */ /* 0x000fe400000f0eff */
[C---:B------:R-:W-:Y:S02]  /*0180*/  SHF.L.U32 R4, R9.reuse, 0x2, RZ ;  /* 0x0000000209047819 */ /* 0x040fe400000006ff */
[----:B------:R-:W-:Y:S02]  /*0190*/  SHF.L.U64.HI R5, R9, 0x2, R8 ;  /* 0x0000000209057819 */ /* 0x000fe40000010208 */
[----:B-1----:R-:W-:-:S04]  /*01a0*/  IADD3 R6, P0, PT, R4, UR10, RZ ;  /* 0x0000000a04067c10 */ /* 0x002fc8000ff1e0ff */
[----:B------:R-:W-:Y:S01]  /*01b0*/  IADD3.X R7, PT, PT, R5, UR11, RZ, P0, !PT ;  /* 0x0000000b05077c10 */ /* 0x000fe200087fe4ff */
[----:B--2---:R-:W-:Y:S08]  /*01c0*/  BRA.U !UP0, `(.L_x_0) ;  /* 0x0000000508947547 */ /* 0x004ff0000b800000 */
[----:B------:R-:W-:Y:S01]  /*01d0*/  UISETP.GE.U32.AND UP2, UPT, UR8, 0x10, UPT ;  /* 0x000000100800788c */ /* 0x000fe2000bf46070 */
[----:B------:R-:W-:Y:S01]  /*01e0*/  MOV R14, RZ ;  /* 0x000000ff000e7202 */ /* 0x000fe20000000f00 */
[----:B------:R-:W-:Y:S01]  /*01f0*/  ULOP3.LUT UR4, UR8, 0xf, URZ, 0xc0, !UPT ;  /* 0x0000000f08047892 */ /* 0x000fe2000f8ec0ff */
[----:B------:R-:W-:-:S03]  /*0200*/  MOV R13, RZ ;  /* 0x000000ff000d7202 */ /* 0x000fc60000000f00 */
[----:B------:R-:W-:-:S03]  /*0210*/  UISETP.NE.AND UP1, UPT, UR4, URZ, UPT ;  /* 0x000000ff0400728c */ /* 0x000fc6000bf25270 */
[----:B------:R-:W-:Y:S08]  /*0220*/  BRA.U !UP2, `(.L_x_1) ;  /* 0x000000010aac7547 */ /* 0x000ff0000b800000 */
[----:B------:R-:W-:Y:S01]  /*0230*/  ULOP3.LUT UR5, UR8, 0x7ffffff0, URZ, 0xc0, !UPT ;  /* 0x7ffffff008057892 */ /* 0x000fe2000f8ec0ff */
[----:B------:R-:W-:Y:S02]  /*0240*/  IADD3 R2, P0, PT, R6, 0x20, RZ ;  /* 0x0000002006027810 */ /* 0x000fe40007f1e0ff */
[----:B------:R-:W-:Y:S01]  /*0250*/  MOV R14, RZ ;  /* 0x000000ff000e7202 */ /* 0x000fe20000000f00 */
[----:B------:R-:W-:Y:S01]  /*0260*/  UIADD3 UR6, UPT, UPT, -UR5, URZ, URZ ;  /* 0x000000ff05067290 */ /* 0x000fe2000fffe1ff */
[----:B------:R-:W-:Y:S02]  /*0270*/  IADD3.X R3, PT, PT, RZ, R7, RZ, P0, !PT ;  /* 0x00000007ff037210 */ /* 0x000fe400007fe4ff */
[----:B------:R-:W-:-:S09]  /*0280*/  MOV R13, UR5 ;  /* 0x00000005000d7c02 */ /* 0x000fd20008000f00 */
.L_x_2:
[----:B------:R-:W2:Y:S04]  /*0290*/  LDG.E R23, desc[UR12][R2.64+-0x20] ;  /* 0xffffe00c02177981 */ /* 0x000ea8000c1e1900 */
[----:B------:R-:W3:Y:S04]  /*02a0*/  LDG.E R22, desc[UR12][R2.64+-0x1c] ;  /* 0xffffe40c02167981 */ /* 0x000ee8000c1e1900 */
[----:B------:R-:W4:Y:S04]  /*02b0*/  LDG.E R24, desc[UR12][R2.64+-0x18] ;  /* 0xffffe80c02187981 */ /* 0x000f28000c1e1900 */
[----:B------:R-:W5:Y:S04]  /*02c0*/  LDG.E R21, desc[UR12][R2.64+-0x14] ;  /* 0xffffec0c02157981 */ /* 0x000f68000c1e1900 */
[----:B------:R-:W5:Y:S04]  /*02d0*/  LDG.E R0, desc[UR12][R2.64+-0x10] ;  /* 0xfffff00c02007981 */ /* 0x000f68000c1e1900 */
[----:B------:R-:W5:Y:S04]  /*02e0*/  LDG.E R12, desc[UR12][R2.64+-0xc] ;  /* 0xfffff40c020c7981 */ /* 0x000f68000c1e1900 */
[----:B------:R-:W5:Y:S04]  /*02f0*/  LDG.E R15, desc[UR12][R2.64+-0x8] ;  /* 0xfffff80c020f7981 */ /* 0x000f68000c1e1900 */
[----:B------:R-:W5:Y:S04]  /*0300*/  LDG.E R16, desc[UR12][R2.64+-0x4] ;  /* 0xfffffc0c02107981 */ /* 0x000f68000c1e1900 */
[----:B------:R-:W5:Y:S04]  /*0310*/  LDG.E R17, desc[UR12][R2.64] ;  /* 0x0000000c02117981 */ /* 0x000f68000c1e1900 */
[----:B------:R-:W5:Y:S04]  /*0320*/  LDG.E R18, desc[UR12][R2.64+0x4] ;  /* 0x0000040c02127981 */ /* 0x000f68000c1e1900 */
[----:B------:R-:W5:Y:S04]  /*0330*/  LDG.E R19, desc[UR12][R2.64+0x8] ;  /* 0x0000080c02137981 */ /* 0x000f68000c1e1900 */
[----:B------:R-:W5:Y:S01]  /*0340*/  LDG.E R20, desc[UR12][R2.64+0xc] ;  /* 0x00000c0c02147981 */ /* 0x000f62000c1e1900 */
[----:B--2---:R-:W-:-:S03]  /*0350*/  FADD R23, R23, R14 ;  /* 0x0000000e17177221 */ /* 0x004fc60000000000 */
[----:B------:R-:W2:Y:S01]  /*0360*/  LDG.E R14, desc[UR12][R2.64+0x10] ;  /* 0x0000100c020e7981 */ /* 0x000ea2000c1e1900 */
[----:B---3--:R-:W-:-:S03]  /*0370*/  FADD R23, R23, R22 ;  /* 0x0000001617177221 */ /* 0x008fc60000000000 */
[----:B------:R-:W3:Y:S01]  /*0380*/  LDG.E R22, desc[UR12][R2.64+0x14] ;  /* 0x0000140c02167981 */ /* 0x000ee2000c1e1900 */
[----:B----4-:R-:W-:-:S03]  /*0390*/  FADD R24, R23, R24 ;  /* 0x0000001817187221 */ /* 0x010fc60000000000 */
[----:B------:R-:W4:Y:S01]  /*03a0*/  LDG.E R23, desc[UR12][R2.64+0x18] ;  /* 0x0000180c02177981 */ /* 0x000f22000c1e1900 */
[----:B-----5:R-:W-:-:S03]  /*03b0*/  FADD R25, R24, R21 ;  /* 0x0000001518197221 */ /* 0x020fc60000000000 */
[----:B------:R0:W5:Y:S01]  /*03c0*/  LDG.E R21, desc[UR12][R2.64+0x1c] ;  /* 0x00001c0c02157981 */ /* 0x000162000c1e1900 */
[----:B------:R-:W-:Y:S01]  /*03d0*/  UIADD3 UR6, UPT, UPT, UR6, 0x10, URZ ;  /* 0x0000001006067890 */ /* 0x000fe2000fffe0ff */
[----:B------:R-:W-:-:S03]  /*03e0*/  FADD R25, R25, R0 ;  /* 0x0000000019197221 */ /* 0x000fc60000000000 */
[----:B------:R-:W-:Y:S01]  /*03f0*/  UISETP.NE.AND UP2, UPT, UR6, URZ, UPT ;  /* 0x000000ff0600728c */ /* 0x000fe2000bf45270 */
[----:B------:R-:W-:-:S04]  /*0400*/  FADD R12, R25, R12 ;  /* 0x0000000c190c7221 */ /* 0x000fc80000000000 */
[----:B------:R-:W-:Y:S01]  /*0410*/  FADD R15, R12, R15 ;  /* 0x0000000f0c0f7221 */ /* 0x000fe20000000000 */
[----:B0-----:R-:W-:-:S03]  /*0420*/  IADD3 R2, P0, PT, R2, 0x40, RZ ;  /* 0x0000004002027810 */ /* 0x001fc60007f1e0ff */
[----:B------:R-:W-:Y:S01]  /*0430*/  FADD R16, R15, R16 ;  /* 0x000000100f107221 */ /* 0x000fe20000000000 */
[----:B------:R-:W-:-:S03]  /*0440*/  IADD3.X R3, PT, PT, RZ, R3, RZ, P0, !PT ;  /* 0x00000003ff037210 */ /* 0x000fc600007fe4ff */
[----:B------:R-:W-:-:S04]  /*0450*/  FADD R17, R16, R17 ;  /* 0x0000001110117221 */ /* 0x000fc80000000000 */
[----:B------:R-:W-:-:S04]  /*0460*/  FADD R18, R17, R18 ;  /* 0x0000001211127221 */ /* 0x000fc80000000000 */
[----:B------:R-:W-:-:S04]  /*0470*/  FADD R19, R18, R19 ;  /* 0x0000001312137221 */ /* 0x000fc80000000000 */
[----:B------:R-:W-:-:S04]  /*0480*/  FADD R19, R19, R20 ;  /* 0x0000001413137221 */ /* 0x000fc80000000000 */
[----:B--2---:R-:W-:-:S04]  /*0490*/  FADD R19, R19, R14 ;  /* 0x0000000e13137221 */ /* 0x004fc80000000000 */
[----:B---3--:R-:W-:-:S04]  /*04a0*/  FADD R22, R19, R22 ;  /* 0x0000001613167221 */ /* 0x008fc80000000000 */
[----:B----4-:R-:W-:-:S04]  /*04b0*/  FADD R22, R22, R23 ;  /* 0x0000001716167221 */ /* 0x010fc80000000000 */
[----:B-----5:R-:W-:Y:S01]  /*04c0*/  FADD R14, R22, R21 ;  /* 0x00000015160e7221 */ /* 0x020fe20000000000 */
[----:B------:R-:W-:Y:S06]  /*04d0*/  BRA.U UP2, `(.L_x_2) ;  /* 0xfffffffd026c7547 */ /* 0x000fec000b83ffff */
.L_x_1:
[----:B------:R-:W-:Y:S05]  /*04e0*/  BRA.U !UP1, `(.L_x_0) ;  /* 0x0000000109cc7547 */ /* 0x000fea000b800000 */
[----:B------:R-:W-:Y:S02]  /*04f0*/  UISETP.GE.U32.AND UP1, UPT, UR4, 0x8, UPT ;  /* 0x000000080400788c */ /* 0x000fe4000bf26070 */
[----:B------:R-:W-:-:S04]  /*0500*/  ULOP3.LUT UR5, UR8, 0x7, URZ, 0xc0, !UPT ;  /* 0x0000000708057892 */ /* 0x000fc8000f8ec0ff */
[----:B------:R-:W-:-:S03]  /*0510*/  UISETP.NE.AND UP2, UPT, UR5, URZ, UPT ;  /* 0x000000ff0500728c */ /* 0x000fc6000bf45270 */
[----:B------:R-:W-:Y:S08]  /*0520*/  BRA.U !UP1, `(.L_x_3) ;  /* 0x0000000109487547 */ /* 0x000ff0000b800000 */
[----:B------:R-:W-:-:S05]  /*0530*/  IMAD.WIDE.U32 R2, R13, 0x4, R6 ;  /* 0x000000040d027825 */ /* 0x000fca00078e0006 */
[----:B------:R-:W2:Y:S04]  /*0540*/  LDG.E R15, desc[UR12][R2.64] ;  /* 0x0000000c020f7981 */ /* 0x000ea8000c1e1900 */
[----:B------:R-:W3:Y:S04]  /*0550*/  LDG.E R0, desc[UR12][R2.64+0x4] ;  /* 0x0000040c02007981 */ /* 0x000ee8000c1e1900 */
[----:B------:R-:W4:Y:S04]  /*0560*/  LDG.E R17, desc[UR12][R2.64+0x8] ;  /* 0x0000080c02117981 */ /* 0x000f28000c1e1900 */
[----:B------:R-:W5:Y:S04]  /*0570*/  LDG.E R19, desc[UR12][R2.64+0xc] ;  /* 0x00000c0c02137981 */ /* 0x000f68000c1e1900 */
[----:B------:R-:W5:Y:S04]  /*0580*/  LDG.E R21, desc[UR12][R2.64+0x10] ;  /* 0x0000100c02157981 */ /* 0x000f68000c1e1900 */
[----:B------:R-:W5:Y:S04]  /*0590*/  LDG.E R23, desc[UR12][R2.64+0x14] ;  /* 0x0000140c02177981 */ /* 0x000f68000c1e1900 */
[----:B------:R-:W5:Y:S04]  /*05a0*/  LDG.E R25, desc[UR12][R2.64+0x18] ;  /* 0x0000180c02197981 */ /* 0x000f68000c1e1900 */
[----:B------:R-:W5:Y:S01]  /*05b0*/  LDG.E R27, desc[UR12][R2.64+0x1c] ;  /* 0x00001c0c021b7981 */ /* 0x000f62000c1e1900 */
[----:B------:R-:W-:Y:S01]  /*05c0*/  IADD3 R13, PT, PT, R13, 0x8, RZ ;  /* 0x000000080d0d7810 */ /* 0x000fe20007ffe0ff */
[----:B--2---:R-:W-:-:S04]  /*05d0*/  FADD R15, R14, R15 ;  /* 0x0000000f0e0f7221 */ /* 0x004fc80000000000 */
[----:B---3--:R-:W-:-:S04]  /*05e0*/  FADD R0, R15, R0 ;  /* 0x000000000f007221 */ /* 0x008fc80000000000 */
[----:B----4-:R-:W-:-:S04]  /*05f0*/  FADD R0, R0, R17 ;  /* 0x0000001100007221 */ /* 0x010fc80000000000 */
[----:B-----5:R-:W-:-:S04]  /*0600*/  FADD R0, R0, R19 ;  /* 0x0000001300007221 */ /* 0x020fc80000000000 */
[----:B------:R-:W-:-:S04]  /*0610*/  FADD R0, R0, R21 ;  /* 0x0000001500007221 */ /* 0x000fc80000000000 */
[----:B------:R-:W-:-:S04]  /*0620*/  FADD R0, R0, R23 ;  /* 0x0000001700007221 */ /* 0x000fc80000000000 */
[----:B------:R-:W-:-:S04]  /*0630*/  FADD R0, R0, R25 ;  /* 0x0000001900007221 */ /* 0x000fc80000000000 */
[----:B------:R-:W-:-:S07]  /*0640*/  FADD R14, R0, R27 ;  /* 0x0000001b000e7221 */ /* 0x000fce0000000000 */
.L_x_3:
        /* <DEDUP_REMOVED lines=9> */
[----:B------:R-:W5:Y:S01]  /*06e0*/  LDG.E R19, desc[UR12][R2.64+0xc] ;  /* 0x00000c0c02137981 */ /* 0x000f62000c1e1900 */
[----:B------:R-:W-:Y:S01]  /*06f0*/  IADD3 R13, PT, PT, R13, 0x4, RZ ;  /* 0x000000040d0d7810 */ /* 0x000fe20007ffe0ff */
[----:B--2---:R-:W-:-:S04]  /*0700*/  FADD R15, R14, R15 ;  /* 0x0000000f0e0f7221 */ /* 0x004fc80000000000 */
[----:B---3--:R-:W-:-:S04]  /*0710*/  FADD R0, R15, R0 ;  /* 0x000000000f007221 */ /* 0x008fc80000000000 */
[----:B----4-:R-:W-:-:S04]  /*0720*/  FADD R0, R0, R17 ;  /* 0x0000001100007221 */ /* 0x010fc80000000000 */
[----:B-----5:R-:W-:-:S07]  /*0730*/  FADD R14, R0, R19 ;  /* 0x00000013000e7221 */ /* 0x020fce0000000000 */
.L_x_4:
[----:B------:R-:W-:Y:S05]  /*0740*/  BRA.U !UP2, `(.L_x_0) ;  /* 0x000000010a347547 */ /* 0x000fea000b800000 */
[----:B------:R-:W-:Y:S01]  /*0750*/  IMAD.WIDE.U32 R2, R13, 0x4, R4 ;  /* 0x000000040d027825 */ /* 0x000fe200078e0004 */
[----:B------:R-:W-:Y:S02]  /*0760*/  UIADD3 UR4, UPT, UPT, -UR4, URZ, URZ ;  /* 0x000000ff04047290 */ /* 0x000fe4000fffe1ff */
[----:B------:R-:W-:-:S04]  /*0770*/  IADD3 R0, P0, PT, R2, UR10, RZ ;  /* 0x0000000a02007c10 */ /* 0x000fc8000ff1e0ff */
[----:B------:R-:W-:-:S09]  /*0780*/  IADD3.X R13, PT, PT, R3, UR11, RZ, P0, !PT ;  /* 0x0000000b030d7c10 */ /* 0x000fd200087fe4ff */
.L_x_5:
[----:B------:R-:W-:Y:S01]  /*0790*/  IMAD.MOV.U32 R3, RZ, RZ, R13 ;  /* 0x000000ffff037224 */ /* 0x000fe200078e000d */
[----:B------:R-:W-:-:S05]  /*07a0*/  MOV R2, R0 ;  /* 0x0000000000027202 */ /* 0x000fca0000000f00 */
[----:B------:R-:W2:Y:S01]  /*07b0*/  LDG.E R3, desc[UR12][R2.64] ;  /* 0x0000000c02037981 */ /* 0x000ea2000c1e1900 */
[----:B------:R-:W-:Y:S01]  /*07c0*/  UIADD3 UR4, UPT, UPT, UR4, 0x1, URZ ;  /* 0x0000000104047890 */ /* 0x000fe2000fffe0ff */
[----:B------:R-:W-:-:S03]  /*07d0*/  IADD3 R0, P0, PT, R0, 0x4, RZ ;  /* 0x0000000400007810 */ /* 0x000fc60007f1e0ff */
[----:B------:R-:W-:Y:S01]  /*07e0*/  UISETP.NE.AND UP1, UPT, UR4, URZ, UPT ;  /* 0x000000ff0400728c */ /* 0x000fe2000bf25270 */
[----:B------:R-:W-:Y:S01]  /*07f0*/  IADD3.X R13, PT, PT, RZ, R13, RZ, P0, !PT ;  /* 0x0000000dff0d7210 */ /* 0x000fe200007fe4ff */
[----:B--2---:R-:W-:-:S07]  /*0800*/  FADD R14, R3, R14 ;  /* 0x0000000e030e7221 */ /* 0x004fce0000000000 */
[----:B------:R-:W-:Y:S05]  /*0810*/  BRA.U UP1, `(.L_x_5) ;  /* 0xfffffffd01dc7547 */ /* 0x000fea000b83ffff */
.L_x_0:
[----:B------:R-:W-:Y:S01]  /*0820*/  I2FP.F32.S32 R13, UR8 ;  /* 0x00000008000d7c45 */ /* 0x000fe20008201400 */
[----:B------:R-:W-:Y:S03]  /*0830*/  BSSY.RECONVERGENT B0, `(.L_x_6) ;  /* 0x000000e000007945 */ /* 0x000fe60003800200 */
[----:B------:R-:W0:Y:S08]  /*0840*/  MUFU.RCP R0, R13 ;  /* 0x0000000d00007308 */ /* 0x000e300000001000 */
[----:B------:R-:W1:Y:S01]  /*0850*/  FCHK P0, R14, R13 ;  /* 0x0000000d0e007302 */ /* 0x000e620000000000 */
[----:B0-----:R-:W-:-:S04]  /*0860*/  FFMA R3, -R13, R0, 1 ;  /* 0x3f8000000d037423 */ /* 0x001fc80000000100 */
[----:B------:R-:W-:-:S04]  /*0870*/  FFMA R0, R0, R3, R0 ;  /* 0x0000000300007223 */ /* 0x000fc80000000000 */
[----:B------:R-:W-:-:S04]  /*0880*/  FFMA R3, R0, R14, RZ ;  /* 0x0000000e00037223 */ /* 0x000fc800000000ff */
[----:B------:R-:W-:-:S04]  /*0890*/  FFMA R12, -R13, R3, R14 ;  /* 0x000000030d0c7223 */ /* 0x000fc8000000010e */
[----:B------:R-:W-:Y:S01]  /*08a0*/  FFMA R12, R0, R12, R3 ;  /* 0x0000000c000c7223 */ /* 0x000fe20000000003 */
[----:B-1----:R-:W-:Y:S06]  /*08b0*/  @!P0 BRA `(.L_x_7) ;  /* 0x0000000000148947 */ /* 0x002fec0003800000 */
[----:B------:R-:W-:Y:S02]  /*08c0*/  MOV R0, R14 ;  /* 0x0000000e00007202 */ /* 0x000fe40000000f00 */
[----:B------:R-:W-:Y:S02]  /*08d0*/  MOV R3, R13 ;  /* 0x0000000d00037202 */ /* 0x000fe40000000f00 */
[----:B------:R-:W-:-:S07]  /*08e0*/  MOV R2, 0x900 ;  /* 0x0000090000027802 */ /* 0x000fce0000000f00 */
[----:B------:R-:W-:Y:S05]  /*08f0*/  CALL.REL.NOINC `($__internal_2_$__cuda_sm3x_div_rn_noftz_f32_slowpath) ;  /* 0x0000001c00147944 */ /* 0x000fea0003c00000 */
[----:B------:R-:W-:-:S07]  /*0900*/  MOV R12, R0 ;  /* 0x00000000000c7202 */ /* 0x000fce0000000f00 */
.L_x_7:
[----:B------:R-:W-:Y:S05]  /*0910*/  BSYNC.RECONVERGENT B0 ;  /* 0x0000000000007941 */ /* 0x000fea0003800200 */
.L_x_6:
[----:B------:R-:W0:Y:S01]  /*0920*/  LDC.64 R2, c[0x0][0x388] ;  /* 0x0000e200ff027b82 */ /* 0x000e220000000a00 */
[----:B------:R-:W-:Y:S01]  /*0930*/  IADD3 R10, PT, PT, R10, R11, RZ ;  /* 0x0000000b0a0a7210 */ /* 0x000fe20007ffe0ff */
[----:B------:R-:W-:-:S04]  /*0940*/  HFMA2 R14, -RZ, RZ, 0, 0 ;  /* 0x00000000ff0e7431 */ /* 0x000fc800000001ff */
[----:B0-----:R-:W-:-:S05]  /*0950*/  IMAD.WIDE R2, R10, 0x4, R2 ;  /* 0x000000040a027825 */ /* 0x001fca00078e0202 */
[----:B------:R0:W-:Y:S01]  /*0960*/  STG.E desc[UR12][R2.64], R12 ;  /* 0x0000000c02007986 */ /* 0x0001e2000c10190c */
[----:B------:R-:W-:Y:S05]  /*0970*/  BRA.U !UP0, `(.L_x_8) ;  /* 0x0000000908187547 */ /* 0x000fea000b800000 */
[----:B------:R-:W1:Y:S01]  /*0980*/  LDCU UR4, c[0x0][0x3b8] ;  /* 0x00007700ff0477ac */ /* 0x000e620008000800 */
[----:B------:R-:W-:Y:S02]  /*0990*/  MOV R14, RZ ;  /* 0x000000ff000e7202 */ /* 0x000fe40000000f00 */
[----:B------:R-:W-:Y:S01]  /*09a0*/  MOV R11, RZ ;  /* 0x000000ff000b7202 */ /* 0x000fe20000000f00 */
[----:B-1----:R-:W-:Y:S02]  /*09b0*/  UISETP.GE.U32.AND UP0, UPT, UR4, 0x10, UPT ;  /* 0x000000100400788c */ /* 0x002fe4000bf06070 */
[----:B------:R-:W-:-:S04]  /*09c0*/  ULOP3.LUT UR6, UR4, 0xf, URZ, 0xc0, !UPT ;  /* 0x0000000f04067892 */ /* 0x000fc8000f8ec0ff */
[----:B------:R-:W-:-:S03]  /*09d0*/  UISETP.NE.AND UP1, UPT, UR6, URZ, UPT ;  /* 0x000000ff0600728c */ /* 0x000fc6000bf25270 */
[----:B------:R-:W-:Y:S08]  /*09e0*/  BRA.U !UP0, `(.L_x_9) ;  /* 0x0000000108ec7547 */ /* 0x000ff0000b800000 */
[----:B------:R-:W-:Y:S01]  /*09f0*/  ULOP3.LUT UR7, UR4, 0x7ffffff0, URZ, 0xc0, !UPT ;  /* 0x7ffffff004077892 */ /* 0x000fe2000f8ec0ff */
[----:B0-----:R-:W-:Y:S02]  /*0a00*/  IADD3 R2, P0, PT, R6, 0x20, RZ ;  /* 0x0000002006027810 */ /* 0x001fe40007f1e0ff */
[----:B------:R-:W-:Y:S01]  /*0a10*/  MOV R14, RZ ;  /* 0x000000ff000e7202 */ /* 0x000fe20000000f00 */
[----:B------:R-:W-:Y:S01]  /*0a20*/  UIADD3 UR5, UPT, UPT, -UR7, URZ, URZ ;  /* 0x000000ff07057290 */ /* 0x000fe2000fffe1ff */
[----:B------:R-:W-:Y:S01]  /*0a30*/  IADD3.X R3, PT, PT, RZ, R7, RZ, P0, !PT ;  /* 0x00000007ff037210 */ /* 0x000fe200007fe4ff */
[----:B------:R-:W-:-:S10]  /*0a40*/  IMAD.U32 R11, RZ, RZ, UR7 ;  /* 0x00000007ff0b7e24 */ /* 0x000fd4000f8e00ff */
.L_x_10:
        /* <DEDUP_REMOVED lines=11> */
[----:B--2---:R-:W-:-:S03]  /*0b00*/  FADD R18, R16, -R12 ;  /* 0x8000000c10127221 */ /* 0x004fc60000000000 */
[----:B------:R-:W2:Y:S01]  /*0b10*/  LDG.E R16, desc[UR12][R2.64+0xc] ;  /* 0x00000c0c02107981 */ /* 0x000ea2000c1e1900 */
[----:B------:R-:W-:Y:S01]  /*0b20*/  FFMA R18, R18, R18, R14 ;  /* 0x0000001212127223 */ /* 0x000fe2000000000e */
[----:B---3--:R-:W-:Y:S02]  /*0b30*/  FADD R20, R20, -R12 ;  /* 0x8000000c14147221 */ /* 0x008fe40000000000 */
[----:B------:R-:W3:Y:S02]  /*0b40*/  LDG.E R14, desc[UR12][R2.64+0x10] ;  /* 0x0000100c020e7981 */ /* 0x000ee4000c1e1900 */
[----:B------:R-:W-:Y:S02]  /*0b50*/  FFMA R22, R20, R20, R18 ;  /* 0x0000001414167223 */ /* 0x000fe40000000012 */
[----:B------:R-:W3:Y:S01]  /*0b60*/  LDG.E R18, desc[UR12][R2.64+0x14] ;  /* 0x0000140c02127981 */ /* 0x000ee2000c1e1900 */
[----:B----4-:R-:W-:-:S03]  /*0b70*/  FADD R0, R0, -R12 ;  /* 0x8000000c00007221 */ /* 0x010fc60000000000 */
[----:B------:R-:W4:Y:S01]  /*0b80*/  LDG.E R20, desc[UR12][R2.64+0x18] ;  /* 0x0000180c02147981 */ /* 0x000f22000c1e1900 */
[----:B------:R-:W-:-:S03]  /*0b90*/  FFMA R22, R0, R0, R22 ;  /* 0x0000000000167223 */ /* 0x000fc60000000016 */
[----:B------:R0:W4:Y:S01]  /*0ba0*/  LDG.E R0, desc[UR12][R2.64+0x1c] ;  /* 0x00001c0c02007981 */ /* 0x000122000c1e1900 */
[--C-:B-----5:R-:W-:Y:S01]  /*0bb0*/  FADD R15, R15, -R12.reuse ;  /* 0x8000000c0f0f7221 */ /* 0x120fe20000000000 */
[--C-:B------:R-:W-:Y:S01]  /*0bc0*/  FADD R17, R17, -R12.reuse ;  /* 0x8000000c11117221 */ /* 0x100fe20000000000 */
[----:B------:R-:W-:Y:S01]  /*0bd0*/  FADD R29, R29, -R12 ;  /* 0x8000000c1d1d7221 */ /* 0x000fe20000000000 */
[----:B------:R-:W-:Y:S01]  /*0be0*/  UIADD3 UR5, UPT, UPT, UR5, 0x10, URZ ;  /* 0x0000001005057890 */ /* 0x000fe2000fffe0ff */
[----:B------:R-:W-:Y:S01]  /*0bf0*/  FFMA R22, R15, R15, R22 ;  /* 0x0000000f0f167223 */ /* 0x000fe20000000016 */
[----:B------:R-:W-:Y:S02]  /*0c00*/  FADD R27, R27, -R12 ;  /* 0x8000000c1b1b7221 */ /* 0x000fe40000000000 */
[----:B------:R-:W-:Y:S01]  /*0c10*/  UISETP.NE.AND UP0, UPT, UR5, URZ, UPT ;  /* 0x000000ff0500728c */ /* 0x000fe2000bf05270 */
[----:B------:R-:W-:Y:S01]  /*0c20*/  FFMA R22, R17, R17, R22 ;  /* 0x0000001111167223 */ /* 0x000fe20000000016 */
[----:B------:R-:W-:Y:S01]  /*0c30*/  FADD R25, R25, -R12 ;  /* 0x8000000c19197221 */ /* 0x000fe20000000000 */
[----:B0-----:R-:W-:-:S02]  /*0c40*/  IADD3 R2, P0, PT, R2, 0x40, RZ ;  /* 0x0000004002027810 */ /* 0x001fc40007f1e0ff */
[----:B------:R-:W-:Y:S01]  /*0c50*/  FFMA R22, R29, R29, R22 ;  /* 0x0000001d1d167223 */ /* 0x000fe20000000016 */
[----:B------:R-:W-:Y:S01]  /*0c60*/  FADD R23, R23, -R12 ;  /* 0x8000000c17177221 */ /* 0x000fe20000000000 */
[----:B------:R-:W-:Y:S02]  /*0c70*/  IADD3.X R3, PT, PT, RZ, R3, RZ, P0, !PT ;  /* 0x00000003ff037210 */ /* 0x000fe400007fe4ff */
[----:B------:R-:W-:Y:S01]  /*0c80*/  FFMA R22, R27, R27, R22 ;  /* 0x0000001b1b167223 */ /* 0x000fe20000000016 */
[----:B------:R-:W-:-:S03]  /*0c90*/  FADD R21, R21, -R12 ;  /* 0x8000000c15157221 */ /* 0x000fc60000000000 */
[----:B------:R-:W-:Y:S01]  /*0ca0*/  FFMA R22, R25, R25, R22 ;  /* 0x0000001919167223 */ /* 0x000fe20000000016 */
[----:B------:R-:W-:-:S03]  /*0cb0*/  FADD R19, R19, -R12 ;  /* 0x8000000c13137221 */ /* 0x000fc60000000000 */
[----:B------:R-:W-:-:S04]  /*0cc0*/  FFMA R22, R23, R23, R22 ;  /* 0x0000001717167223 */ /* 0x000fc80000000016 */
[----:B------:R-:W-:-:S04]  /*0cd0*/  FFMA R22, R21, R21, R22 ;  /* 0x0000001515167223 */ /* 0x000fc80000000016 */
[----:B------:R-:W-:Y:S01]  /*0ce0*/  FFMA R22, R19, R19, R22 ;  /* 0x0000001313167223 */ /* 0x000fe20000000016 */
[----:B--2---:R-:W-:-:S04]  /*0cf0*/  FADD R15, R16, -R12 ;  /* 0x8000000c100f7221 */ /* 0x004fc80000000000 */
[----:B------:R-:W-:Y:S01]  /*0d00*/  FFMA R22, R15, R15, R22 ;  /* 0x0000000f0f167223 */ /* 0x000fe20000000016 */
[----:B---3--:R-:W-:-:S04]  /*0d10*/  FADD R15, R14, -R12 ;  /* 0x8000000c0e0f7221 */ /* 0x008fc80000000000 */
[----:B------:R-:W-:Y:S01]  /*0d20*/  FFMA R22, R15, R15, R22 ;  /* 0x0000000f0f167223 */ /* 0x000fe20000000016 */
[--C-:B------:R-:W-:Y:S01]  /*0d30*/  FADD R15, R18, -R12.reuse ;  /* 0x8000000c120f7221 */ /* 0x100fe20000000000 */
[----:B----4-:R-:W-:-:S03]  /*0d40*/  FADD R17, R20, -R12 ;  /* 0x8000000c14117221 */ /* 0x010fc60000000000 */
[----:B------:R-:W-:Y:S01]  /*0d50*/  FFMA R22, R15, R15, R22 ;  /* 0x0000000f0f167223 */ /* 0x000fe20000000016 */
[----:B------:R-:W-:-:S03]  /*0d60*/  FADD R15, R0, -R12 ;  /* 0x8000000c000f7221 */ /* 0x000fc60000000000 */
[----:B------:R-:W-:-:S04]  /*0d70*/  FFMA R22, R17, R17, R22 ;  /* 0x0000001111167223 */ /* 0x000fc80000000016 */
[----:B------:R-:W-:Y:S01]  /*0d80*/  FFMA R14, R15, R15, R22 ;  /* 0x0000000f0f0e7223 */ /* 0x000fe20000000016 */
[----:B------:R-:W-:Y:S06]  /*0d90*/  BRA.U UP0, `(.L_x_10) ;  /* 0xfffffffd002c7547 */ /* 0x000fec000b83ffff */
.L_x_9:
[----:B------:R-:W-:Y:S05]  /*0da0*/  BRA.U !UP1, `(.L_x_8) ;  /* 0x00000005090c7547 */ /* 0x000fea000b800000 */
[----:B------:R-:W-:Y:S02]  /*0db0*/  UISETP.GE.U32.AND UP0, UPT, UR6, 0x8, UPT ;  /* 0x000000080600788c */ /* 0x000fe4000bf06070 */
[----:B------:R-:W-:-:S04]  /*0dc0*/  ULOP3.LUT UR5, UR4, 0x7, URZ, 0xc0, !UPT ;  /* 0x0000000704057892 */ /* 0x000fc8000f8ec0ff */
[----:B------:R-:W-:-:S03]  /*0dd0*/  UISETP.NE.AND UP1, UPT, UR5, URZ, UPT ;  /* 0x000000ff0500728c */ /* 0x000fc6000bf25270 */
[----:B------:R-:W-:Y:S08]  /*0de0*/  BRA.U !UP0, `(.L_x_11) ;  /* 0x0000000108687547 */ /* 0x000ff0000b800000 */
[----:B0-----:R-:W-:-:S05]  /*0df0*/  IMAD.WIDE.U32 R2, R11, 0x4, R6 ;  /* 0x000000040b027825 */ /* 0x001fca00078e0006 */
        /* <DEDUP_REMOVED lines=9> */
[----:B--2---:R-:W-:-:S04]  /*0e90*/  FADD R21, R21, -R12 ;  /* 0x8000000c15157221 */ /* 0x004fc80000000000 */
[----:B------:R-:W-:Y:S01]  /*0ea0*/  FFMA R14, R21, R21, R14 ;  /* 0x00000015150e7223 */ /* 0x000fe2000000000e */
[--C-:B---3--:R-:W-:Y:S01]  /*0eb0*/  FADD R23, R23, -R12.reuse ;  /* 0x8000000c17177221 */ /* 0x108fe20000000000 */
[----:B----4-:R-:W-:-:S03]  /*0ec0*/  FADD R25, R25, -R12 ;  /* 0x8000000c19197221 */ /* 0x010fc60000000000 */
[----:B------:R-:W-:Y:S01]  /*0ed0*/  FFMA R14, R23, R23, R14 ;  /* 0x00000017170e7223 */ /* 0x000fe2000000000e */
[----:B-----5:R-:W-:-:S03]  /*0ee0*/  FADD R27, R27, -R12 ;  /* 0x8000000c1b1b7221 */ /* 0x020fc60000000000 */
[----:B------:R-:W-:Y:S01]  /*0ef0*/  FFMA R14, R25, R25, R14 ;  /* 0x00000019190e7223 */ /* 0x000fe2000000000e */
[----:B------:R-:W-:-:S03]  /*0f00*/  FADD R29, R29, -R12 ;  /* 0x8000000c1d1d7221 */ /* 0x000fc60000000000 */
[----:B------:R-:W-:Y:S01]  /*0f10*/  FFMA R14, R27, R27, R14 ;  /* 0x0000001b1b0e7223 */ /* 0x000fe2000000000e */
[----:B------:R-:W-:-:S03]  /*0f20*/  FADD R15, R15, -R12 ;  /* 0x8000000c0f0f7221 */ /* 0x000fc60000000000 */
[----:B------:R-:W-:Y:S01]  /*0f30*/  FFMA R14, R29, R29, R14 ;  /* 0x0000001d1d0e7223 */ /* 0x000fe2000000000e */
[----:B------:R-:W-:-:S03]  /*0f40*/  FADD R17, R17, -R12 ;  /* 0x8000000c11117221 */ /* 0x000fc60000000000 */
[----:B------:R-:W-:Y:S01]  /*0f50*/  FFMA R14, R15, R15, R14 ;  /* 0x0000000f0f0e7223 */ /* 0x000fe2000000000e */
[----:B------:R-:W-:-:S03]  /*0f60*/  FADD R19, R19, -R12 ;  /* 0x8000000c13137221 */ /* 0x000fc60000000000 */
[----:B------:R-:W-:-:S04]  /*0f70*/  FFMA R14, R17, R17, R14 ;  /* 0x00000011110e7223 */ /* 0x000fc8000000000e */
[----:B------:R-:W-:-:S07]  /*0f80*/  FFMA R14, R19, R19, R14 ;  /* 0x00000013130e7223 */ /* 0x000fce000000000e */
.L_x_11:
        /* <DEDUP_REMOVED lines=17> */
[----:B------:R-:W-:-:S04]  /*10a0*/  FFMA R14, R19, R19, R14 ;  /* 0x00000013130e7223 */ /* 0x000fc8000000000e */
[----:B------:R-:W-:-:S07]  /*10b0*/  FFMA R14, R21, R21, R14 ;  /* 0x00000015150e7223 */ /* 0x000fce000000000e */
.L_x_12:
[----:B------:R-:W-:Y:S05]  /*10c0*/  BRA.U !UP1, `(.L_x_8) ;  /* 0x0000000109447547 */ /* 0x000fea000b800000 */
[----:B------:R-:W1:Y:S01]  /*10d0*/  LDCU.64 UR6, c[0x0][0x398] ;  /* 0x00007300ff0677ac */ /* 0x000e620008000a00 */
[----:B0-----:R-:W-:Y:S02]  /*10e0*/  MOV R2, R4 ;  /* 0x0000000400027202 */ /* 0x001fe40000000f00 */
[----:B------:R-:W-:Y:S01]  /*10f0*/  MOV R3, R5 ;  /* 0x0000000500037202 */ /* 0x000fe20000000f00 */
[----:B------:R-:W-:Y:S02]  /*1100*/  UIADD3 UR4, UPT, UPT, -UR4, URZ, URZ ;  /* 0x000000ff04047290 */ /* 0x000fe4000fffe1ff */
[----:B------:R-:W-:-:S03]  /*1110*/  IMAD.WIDE.U32 R2, R11, 0x4, R2 ;  /* 0x000000040b027825 */ /* 0x000fc600078e0002 */
[----:B-1----:R-:W-:-:S04]  /*1120*/  IADD3 R0, P0, PT, R2, UR6, RZ ;  /* 0x0000000602007c10 */ /* 0x002fc8000ff1e0ff */
[----:B------:R-:W-:-:S09]  /*1130*/  IADD3.X R15, PT, PT, R3, UR7, RZ, P0, !PT ;  /* 0x00000007030f7c10 */ /* 0x000fd200087fe4ff */
.L_x_13:
[----:B------:R-:W-:Y:S02]  /*1140*/  MOV R3, R15 ;  /* 0x0000000f00037202 */ /* 0x000fe40000000f00 */
[----:B------:R-:W-:-:S05]  /*1150*/  MOV R2, R0 ;  /* 0x0000000000027202 */ /* 0x000fca0000000f00 */
[----:B------:R-:W2:Y:S01]  /*1160*/  LDG.E R3, desc[UR12][R2.64] ;  /* 0x0000000c02037981 */ /* 0x000ea2000c1e1900 */
[----:B------:R-:W-:Y:S01]  /*1170*/  UIADD3 UR4, UPT, UPT, UR4, 0x1, URZ ;  /* 0x0000000104047890 */ /* 0x000fe2000fffe0ff */
[----:B------:R-:W-:-:S03]  /*1180*/  IADD3 R0, P0, PT, R0, 0x4, RZ ;  /* 0x0000000400007810 */ /* 0x000fc60007f1e0ff */
[----:B------:R-:W-:Y:S01]  /*1190*/  UISETP.NE.AND UP0, UPT, UR4, URZ, UPT ;  /* 0x000000ff0400728c */ /* 0x000fe2000bf05270 */
[----:B------:R-:W-:Y:S01]  /*11a0*/  IADD3.X R15, PT, PT, RZ, R15, RZ, P0, !PT ;  /* 0x0000000fff0f7210 */ /* 0x000fe200007fe4ff */
[----:B--2---:R-:W-:-:S04]  /*11b0*/  FADD R11, R3, -R12 ;  /* 0x8000000c030b7221 */ /* 0x004fc80000000000 */
[----:B------:R-:W-:-:S03]  /*11c0*/  FFMA R14, R11, R11, R14 ;  /* 0x0000000b0b0e7223 */ /* 0x000fc6000000000e */
[----:B------:R-:W-:Y:S05]  /*11d0*/  BRA.U UP0, `(.L_x_13) ;  /* 0xfffffffd00d87547 */ /* 0x000fea000b83ffff */
.L_x_8:
[----:B------:R-:W1:Y:S01]  /*11e0*/  MUFU.RCP R0, R13 ;  /* 0x0000000d00007308 */ /* 0x000e620000001000 */
[----:B0-----:R-:W0:Y:S01]  /*11f0*/  LDC R2, c[0x0][0x3b8] ;  /* 0x0000ee00ff027b82 */ /* 0x001e220000000800 */
[----:B------:R-:W-:Y:S06]  /*1200*/  BSSY.RECONVERGENT B0, `(.L_x_14) ;  /* 0x000000d000007945 */ /* 0x000fec0003800200 */
[----:B------:R-:W2:Y:S01]  /*1210*/  FCHK P0, R14, R13 ;  /* 0x0000000d0e007302 */ /* 0x000ea20000000000 */
[----:B-1----:R-:W-:-:S04]  /*1220*/  FFMA R3, -R13, R0, 1 ;  /* 0x3f8000000d037423 */ /* 0x002fc80000000100 */
[----:B------:R-:W-:-:S04]  /*1230*/  FFMA R0, R0, R3, R0 ;  /* 0x0000000300007223 */ /* 0x000fc80000000000 */
[----:B------:R-:W-:Y:S01]  /*1240*/  FFMA R3, R0, R14, RZ ;  /* 0x0000000e00037223 */ /* 0x000fe200000000ff */
[----:B0-----:R-:W-:-:S03]  /*1250*/  ISETP.GE.AND P3, PT, R2, 0x1, PT ;  /* 0x000000010200780c */ /* 0x001fc60003f66270 */
[----:B------:R-:W-:-:S04]  /*1260*/  FFMA R2, -R13, R3, R14 ;  /* 0x000000030d027223 */ /* 0x000fc8000000010e */
[----:B------:R-:W-:Y:S01]  /*1270*/  FFMA R0, R0, R2, R3 ;  /* 0x0000000200007223 */ /* 0x000fe20000000003 */
[----:B--2---:R-:W-:Y:S06]  /*1280*/  @!P0 BRA `(.L_x_15) ;  /* 0x0000000000108947 */ /* 0x004fec0003800000 */
[----:B------:R-:W-:Y:S02]  /*1290*/  MOV R0, R14 ;  /* 0x0000000e00007202 */ /* 0x000fe40000000f00 */
[----:B------:R-:W-:Y:S02]  /*12a0*/  MOV R3, R13 ;  /* 0x0000000d00037202 */ /* 0x000fe40000000f00 */
[----:B------:R-:W-:-:S07]  /*12b0*/  MOV R2, 0x12d0 ;  /* 0x000012d000027802 */ /* 0x000fce0000000f00 */
[----:B------:R-:W-:Y:S05]  /*12c0*/  CALL.REL.NOINC `($__internal_2_$__cuda_sm3x_div_rn_noftz_f32_slowpath) ;  /* 0x0000001000a07944 */ /* 0x000fea0003c00000 */
.L_x_15:
[----:B------:R-:W-:Y:S05]  /*12d0*/  BSYNC.RECONVERGENT B0 ;  /* 0x0000000000007941 */ /* 0x000fea0003800200 */
.L_x_14:
[----:B------:R-:W-:Y:S01]  /*12e0*/  FADD R3, R0, 9.9999997473787516356e-06 ;  /* 0x3727c5ac00037421 */ /* 0x000fe20000000000 */
[----:B------:R-:W-:Y:S03]  /*12f0*/  BSSY.RECONVERGENT B0, `(.L_x_16) ;  /* 0x000000c000007945 */ /* 0x000fe60003800200 */
[----:B------:R-:W-:Y:S01]  /*1300*/  VIADD R0, R3, 0xf3000000 ;  /* 0xf300000003007836 */ /* 0x000fe20000000000 */
[----:B------:R0:W1:Y:S04]  /*1310*/  MUFU.RSQ R2, R3 ;  /* 0x0000000300027308 */ /* 0x0000680000001400 */
[----:B------:R-:W-:-:S13]  /*1320*/  ISETP.GT.U32.AND P0, PT, R0, 0x727fffff, PT ;  /* 0x727fffff0000780c */ /* 0x000fda0003f04070 */
[----:B01----:R-:W-:Y:S05]  /*1330*/  @!P0 BRA `(.L_x_17) ;  /* 0x00000000000c8947 */ /* 0x003fea0003800000 */
[----:B------:R-:W-:-:S07]  /*1340*/  MOV R15, 0x1360 ;  /* 0x00001360000f7802 */ /* 0x000fce0000000f00 */
[----:B------:R-:W-:Y:S05]  /*1350*/  CALL.REL.NOINC `($__internal_1_$__cuda_sm20_sqrt_rn_f32_slowpath) ;  /* 0x00000010001c7944 */ /* 0x000fea0003c00000 */
[----:B------:R-:W-:Y:S05]  /*1360*/  BRA `(.L_x_18) ;  /* 0x0000000000107947 */ /* 0x000fea0003800000 */
.L_x_17:
[----:B------:R-:W-:Y:S01]  /*1370*/  FMUL.FTZ R0, R3, R2 ;  /* 0x0000000203007220 */ /* 0x000fe20000410000 */
[----:B------:R-:W-:-:S03]  /*1380*/  FMUL.FTZ R2, R2, 0.5 ;  /* 0x3f00000002027820 */ /* 0x000fc60000410000 */
[----:B------:R-:W-:-:S04]  /*1390*/  FFMA R3, -R0, R0, R3 ;  /* 0x0000000000037223 */ /* 0x000fc80000000103 */
[----:B------:R-:W-:-:S07]  /*13a0*/  FFMA R0, R3, R2, R0 ;  /* 0x0000000203007223 */ /* 0x000fce0000000000 */
.L_x_18:
[----:B------:R-:W-:Y:S05]  /*13b0*/  BSYNC.RECONVERGENT B0 ;  /* 0x0000000000007941 */ /* 0x000fea0003800200 */
.L_x_16:
[----:B------:R-:W-:Y:S01]  /*13c0*/  IADD3 R2, PT, PT, R0, 0x1800000, RZ ;  /* 0x0180000000027810 */ /* 0x000fe20007ffe0ff */
[----:B------:R-:W-:Y:S03]  /*13d0*/  BSSY.RECONVERGENT B0, `(.L_x_19) ;  /* 0x000000c000007945 */ /* 0x000fe60003800200 */
[----:B------:R-:W-:-:S04]  /*13e0*/  LOP3.LUT R2, R2, 0x7f800000, RZ, 0xc0, !PT ;  /* 0x7f80000002027812 */ /* 0x000fc800078ec0ff */
[----:B------:R-:W-:-:S13]  /*13f0*/  ISETP.GT.U32.AND P0, PT, R2, 0x1ffffff, PT ;  /* 0x01ffffff0200780c */ /* 0x000fda0003f04070 */
[----:B------:R-:W-:Y:S05]  /*1400*/  @P0 BRA `(.L_x_20) ;  /* 0x0000000000100947 */ /* 0x000fea0003800000 */
[----:B------:R-:W-:-:S07]  /*1410*/  MOV R14, 0x1430 ;  /* 0x00001430000e7802 */ /* 0x000fce0000000f00 */
[----:B------:R-:W-:Y:S05]  /*1420*/  CALL.REL.NOINC `($__internal_0_$__cuda_sm20_rcp_rn_f32_slowpath) ;  /* 0x0000000c00187944 */ /* 0x000fea0003c00000 */
[----:B------:R-:W-:Y:S01]  /*1430*/  MOV R0, R3 ;  /* 0x0000000300007202 */ /* 0x000fe20000000f00 */
[----:B------:R-:W-:Y:S06]  /*1440*/  BRA `(.L_x_21) ;  /* 0x0000000000107947 */ /* 0x000fec0003800000 */
.L_x_20:
[----:B------:R-:W0:Y:S02]  /*1450*/  MUFU.RCP R3, R0 ;  /* 0x0000000000037308 */ /* 0x000e240000001000 */
[----:B0-----:R-:W-:-:S04]  /*1460*/  FFMA R2, R3, R0, -1 ;  /* 0xbf80000003027423 */ /* 0x001fc80000000000 */
[----:B------:R-:W-:-:S04]  /*1470*/  FADD.FTZ R2, -R2, -RZ ;  /* 0x800000ff02027221 */ /* 0x000fc80000010100 */
[----:B------:R-:W-:-:S07]  /*1480*/  FFMA R0, R3, R2, R3 ;  /* 0x0000000203007223 */ /* 0x000fce0000000003 */
.L_x_21:
[----:B------:R-:W-:Y:S05]  /*1490*/  BSYNC.RECONVERGENT B0 ;  /* 0x0000000000007941 */ /* 0x000fea0003800200 */
.L_x_19:
[----:B------:R-:W0:Y:S02]  /*14a0*/  LDC.64 R2, c[0x0][0x390] ;  /* 0x0000e400ff027b82 */ /* 0x000e240000000a00 */
[----:B0-----:R-:W-:-:S05]  /*14b0*/  IMAD.WIDE R10, R10, 0x4, R2 ;  /* 0x000000040a0a7825 */ /* 0x001fca00078e0202 */
[----:B------:R0:W-:Y:S01]  /*14c0*/  STG.E desc[UR12][R10.64], R0 ;  /* 0x000000000a007986 */ /* 0x0001e2000c10190c */
[----:B------:R-:W-:Y:S05]  /*14d0*/  @!P3 EXIT ;  /* 0x000000000000b94d */ /* 0x000fea0003800000 */
[----:B------:R-:W1:Y:S01]  /*14e0*/  LDC R3, c[0x0][0x3b8] ;  /* 0x0000ee00ff037b82 */ /* 0x000e620000000800 */
[----:B------:R-:W-:Y:S01]  /*14f0*/  HFMA2 R2, -RZ, RZ, 0, 0 ;  /* 0x00000000ff027431 */ /* 0x000fe200000001ff */
[C---:B-1----:R-:W-:Y:S02]  /*1500*/  ISETP.GE.U32.AND P1, PT, R3.reuse, 0x8, PT ;  /* 0x000000080300780c */ /* 0x042fe40003f26070 */
[----:B------:R-:W-:-:S04]  /*1510*/  LOP3.LUT R22, R3, 0x7, RZ, 0xc0, !PT ;  /* 0x0000000703167812 */ /* 0x000fc800078ec0ff */
[----:B------:R-:W-:-:S07]  /*1520*/  ISETP.NE.AND P0, PT, R22, RZ, PT ;  /* 0x000000ff1600720c */ /* 0x000fce0003f05270 */
[----:B------:R-:W-:Y:S06]  /*1530*/  @!P1 BRA `(.L_x_22) ;  /* 0x0000000400609947 */ /* 0x000fec0003800000 */
[----:B------:R-:W1:Y:S01]  /*1540*/  LDCU.128 UR8, c[0x0][0x3a0] ;  /* 0x00007400ff0877ac */ /* 0x000e620008000c00 */
[----:B------:R-:W-:Y:S02]  /*1550*/  IADD3 R18, P1, PT, R4, 0x10, RZ ;  /* 0x0000001004127810 */ /* 0x000fe40007f3e0ff */
[----:B------:R-:W-:Y:S01]  /*1560*/  LOP3.LUT R2, R3, 0x7ffffff8, RZ, 0xc0, !PT ;  /* 0x7ffffff803027812 */ /* 0x000fe200078ec0ff */
[----:B------:R-:W2:Y:S01]  /*1570*/  LDCU.64 UR16, c[0x0][0x398] ;  /* 0x00007300ff1077ac */ /* 0x000ea20008000a00 */
[----:B------:R-:W-:Y:S02]  /*1580*/  IADD3.X R19, PT, PT, RZ, R5, RZ, P1, !PT ;  /* 0x00000005ff137210 */ /* 0x000fe40000ffe4ff */
[----:B------:R-:W-:Y:S01]  /*1590*/  IADD3 R13, PT, PT, -R2, RZ, RZ ;  /* 0x000000ff020d7210 */ /* 0x000fe20007ffe1ff */
[----:B------:R-:W3:Y:S01]  /*15a0*/  LDCU.64 UR14, c[0x0][0x380] ;  /* 0x00007000ff0e77ac */ /* 0x000ee20008000a00 */
[----:B-1----:R-:W-:Y:S02]  /*15b0*/  UIADD3 UR6, UP0, UPT, UR8, 0x10, URZ ;  /* 0x0000001008067890 */ /* 0x002fe4000ff1e0ff */
[----:B------:R-:W-:-:S02]  /*15c0*/  UIADD3 UR4, UP1, UPT, UR10, 0x10, URZ ;  /* 0x000000100a047890 */ /* 0x000fc4000ff3e0ff */
[----:B------:R-:W-:Y:S01]  /*15d0*/  UIADD3.X UR7, UPT, UPT, URZ, UR9, URZ, UP0, !UPT ;  /* 0x00000009ff077290 */ /* 0x000fe200087fe4ff */
[C---:B--2---:R-:W-:Y:S01]  /*15e0*/  IADD3 R4, P1, PT, R18.reuse, UR16, RZ ;  /* 0x0000001012047c10 */ /* 0x044fe2000ff3e0ff */
[----:B------:R-:W-:Y:S01]  /*15f0*/  UIADD3.X UR5, UPT, UPT, URZ, UR11, URZ, UP1, !UPT ;  /* 0x0000000bff057290 */ /* 0x000fe20008ffe4ff */
[----:B0-----:R-:W-:Y:S02]  /*1600*/  MOV R10, UR6 ;  /* 0x00000006000a7c02 */ /* 0x001fe40008000f00 */
[----:B---3--:R-:W-:Y:S02]  /*1610*/  IADD3 R18, P2, PT, R18, UR14, RZ ;  /* 0x0000000e12127c10 */ /* 0x008fe4000ff5e0ff */
[C---:B------:R-:W-:Y:S02]  /*1620*/  IADD3.X R5, PT, PT, R19.reuse, UR17, RZ, P1, !PT ;  /* 0x0000001113057c10 */ /* 0x040fe40008ffe4ff */
[----:B------:R-:W-:Y:S02]  /*1630*/  IADD3.X R19, PT, PT, R19, UR15, RZ, P2, !PT ;  /* 0x0000000f13137c10 */ /* 0x000fe400097fe4ff */
[----:B------:R-:W-:-:S02]  /*1640*/  MOV R14, UR4 ;  /* 0x00000004000e7c02 */ /* 0x000fc40008000f00 */
[----:B------:R-:W-:Y:S02]  /*1650*/  MOV R11, UR7 ;  /* 0x00000007000b7c02 */ /* 0x000fe40008000f00 */
[----:B------:R-:W-:-:S07]  /*1660*/  MOV R15, UR5 ;  /* 0x00000005000f7c02 */ /* 0x000fce0008000f00 */
.L_x_23:
[----:B---3--:R-:W2:Y:S04]  /*1670*/  LDG.E R17, desc[UR12][R4.64+-0x10] ;  /* 0xfffff00c04117981 */ /* 0x008ea8000c1e1900 */
[----:B------:R-:W3:Y:S04]  /*1680*/  LDG.E R16, desc[UR12][R10.64+-0x10] ;  /* 0xfffff00c0a107981 */ /* 0x000ee8000c1e1900 */
[----:B------:R-:W3:Y:S01]  /*1690*/  LDG.E R20, desc[UR12][R14.64+-0x10] ;  /* 0xfffff00c0e147981 */ /* 0x000ee2000c1e1900 */
[----:B--2---:R-:W-:-:S04]  /*16a0*/  FADD R17, R17, -R12 ;  /* 0x8000000c11117221 */ /* 0x004fc80000000000 */
[----:B------:R-:W-:-:S04]  /*16b0*/  FMUL R17, R17, R0 ;  /* 0x0000000011117220 */ /* 0x000fc80000400000 */
[----:B---3--:R-:W-:Y:S01]  /*16c0*/  FFMA R21, R17, R16, R20 ;  /* 0x0000001011157223 */ /* 0x008fe20000000014 */
[----:B------:R-:W-:Y:S01]  /*16d0*/  MOV R16, R18 ;  /* 0x0000001200107202 */ /* 0x000fe20000000f00 */
[----:B------:R-:W-:-:S05]  /*16e0*/  IMAD.MOV.U32 R17, RZ, RZ, R19 ;  /* 0x000000ffff117224 */ /* 0x000fca00078e0013 */
[----:B------:R0:W-:Y:S04]  /*16f0*/  STG.E desc[UR12][R16.64+-0x10], R21 ;  /* 0xfffff01510007986 */ /* 0x0001e8000c10190c */
[----:B------:R-:W2:Y:S04]  /*1700*/  LDG.E R19, desc[UR12][R4.64+-0xc] ;  /* 0xfffff40c04137981 */ /* 0x000ea8000c1e1900 */
[----:B------:R-:W3:Y:S04]  /*1710*/  LDG.E R18, desc[UR12][R10.64+-0xc] ;  /* 0xfffff40c0a127981 */ /* 0x000ee8000c1e1900 */
[----:B------:R-:W3:Y:S01]  /*1720*/  LDG.E R20, desc[UR12][R14.64+-0xc] ;  /* 0xfffff40c0e147981 */ /* 0x000ee2000c1e1900 */
[----:B--2---:R-:W-:-:S04]  /*1730*/  FADD R19, R19, -R12 ;  /* 0x8000000c13137221 */ /* 0x004fc80000000000 */
[----:B------:R-:W-:-:S04]  /*1740*/  FMUL R19, R19, R0 ;  /* 0x0000000013137220 */ /* 0x000fc80000400000 */
[----:B---3--:R-:W-:-:S05]  /*1750*/  FFMA R19, R19, R18, R20 ;  /* 0x0000001213137223 */ /* 0x008fca0000000014 */
        /* <DEDUP_REMOVED lines=8> */
[----:B0-----:R-:W3:Y:S04]  /*17e0*/  LDG.E R21, desc[UR12][R4.64+-0x4] ;  /* 0xfffffc0c04157981 */ /* 0x001ee8000c1e1900 */
[----:B------:R-:W4:Y:S04]  /*17f0*/  LDG.E R18, desc[UR12][R10.64+-0x4] ;  /* 0xfffffc0c0a127981 */ /* 0x000f28000c1e1900 */
[----:B------:R-:W4:Y:S01]  /*1800*/  LDG.E R20, desc[UR12][R14.64+-0x4] ;  /* 0xfffffc0c0e147981 */ /* 0x000f22000c1e1900 */
[----:B---3--:R-:W-:-:S04]  /*1810*/  FADD R21, R21, -R12 ;  /* 0x8000000c15157221 */ /* 0x008fc80000000000 */
[----:B------:R-:W-:-:S04]  /*1820*/  FMUL R21, R21, R0 ;  /* 0x0000000015157220 */ /* 0x000fc80000400000 */
[----:B----4-:R-:W-:-:S05]  /*1830*/  FFMA R21, R21, R18, R20 ;  /* 0x0000001215157223 */ /* 0x010fca0000000014 */
[----:B------:R0:W-:Y:S04]  /*1840*/  STG.E desc[UR12][R16.64+-0x4], R21 ;  /* 0xfffffc1510007986 */ /* 0x0001e8000c10190c */
[----:B-1----:R-:W3:Y:S04]  /*1850*/  LDG.E R19, desc[UR12][R4.64] ;  /* 0x0000000c04137981 */ /* 0x002ee8000c1e1900 */
[----:B------:R-:W4:Y:S04]  /*1860*/  LDG.E R18, desc[UR12][R10.64] ;  /* 0x0000000c0a127981 */ /* 0x000f28000c1e1900 */
[----:B------:R-:W4:Y:S01]  /*1870*/  LDG.E R20, desc[UR12][R14.64] ;  /* 0x0000000c0e147981 */ /* 0x000f22000c1e1900 */
[----:B---3--:R-:W-:-:S04]  /*1880*/  FADD R19, R19, -R12 ;  /* 0x8000000c13137221 */ /* 0x008fc80000000000 */
[----:B------:R-:W-:-:S04]  /*1890*/  FMUL R19, R19, R0 ;  /* 0x0000000013137220 */ /* 0x000fc80000400000 */
[----:B----4-:R-:W-:-:S05]  /*18a0*/  FFMA R19, R19, R18, R20 ;  /* 0x0000001213137223 */ /* 0x010fca0000000014 */
[----:B------:R1:W-:Y:S04]  /*18b0*/  STG.E desc[UR12][R16.64], R19 ;  /* 0x0000001310007986 */ /* 0x0003e8000c10190c */
[----:B--2---:R-:W2:Y:S04]  /*18c0*/  LDG.E R23, desc[UR12][R4.64+0x4] ;  /* 0x0000040c04177981 */ /* 0x004ea8000c1e1900 */
        /* <DEDUP_REMOVED lines=13> */
[----:B-1----:R0:W4:Y:S04]  /*19a0*/  LDG.E R19, desc[UR12][R4.64+0xc] ;  /* 0x00000c0c04137981 */ /* 0x002128000c1e1900 */
[----:B------:R1:W2:Y:S04]  /*19b0*/  LDG.E R18, desc[UR12][R10.64+0xc] ;  /* 0x00000c0c0a127981 */ /* 0x0002a8000c1e1900 */
[----:B------:R5:W2:Y:S01]  /*19c0*/  LDG.E R20, desc[UR12][R14.64+0xc] ;  /* 0x00000c0c0e147981 */ /* 0x000aa2000c1e1900 */
[----:B------:R-:W-:-:S02]  /*19d0*/  IADD3 R13, PT, PT, R13, 0x8, RZ ;  /* 0x000000080d0d7810 */ /* 0x000fc40007ffe0ff */
[----:B0-----:R-:W-:Y:S02]  /*19e0*/  IADD3 R4, P2, PT, R4, 0x20, RZ ;  /* 0x0000002004047810 */ /* 0x001fe40007f5e0ff */
[----:B------:R-:W-:Y:S02]  /*19f0*/  ISETP.NE.AND P1, PT, R13, RZ, PT ;  /* 0x000000ff0d00720c */ /* 0x000fe40003f25270 */
[----:B-1----:R-:W-:Y:S02]  /*1a00*/  IADD3 R10, P3, PT, R10, 0x20, RZ ;  /* 0x000000200a0a7810 */ /* 0x002fe40007f7e0ff */
[----:B------:R-:W-:Y:S02]  /*1a10*/  IADD3.X R5, PT, PT, RZ, R5, RZ, P2, !PT ;  /* 0x00000005ff057210 */ /* 0x000fe400017fe4ff */
[----:B-----5:R-:W-:Y:S02]  /*1a20*/  IADD3 R14, P4, PT, R14, 0x20, RZ ;  /* 0x000000200e0e7810 */ /* 0x020fe40007f9e0ff */
[----:B------:R-:W-:-:S02]  /*1a30*/  IADD3.X R11, PT, PT, RZ, R11, RZ, P3, !PT ;  /* 0x0000000bff0b7210 */ /* 0x000fc40001ffe4ff */
[----:B------:R-:W-:Y:S01]  /*1a40*/  IADD3.X R15, PT, PT, RZ, R15, RZ, P4, !PT ;  /* 0x0000000fff0f7210 */ /* 0x000fe200027fe4ff */
[----:B----4-:R-:W-:-:S04]  /*1a50*/  FADD R19, R19, -R12 ;  /* 0x8000000c13137221 */ /* 0x010fc80000000000 */
[----:B------:R-:W-:-:S04]  /*1a60*/  FMUL R19, R19, R0 ;  /* 0x0000000013137220 */ /* 0x000fc80000400000 */
[----:B--2---:R-:W-:Y:S01]  /*1a70*/  FFMA R23, R19, R18, R20 ;  /* 0x0000001213177223 */ /* 0x004fe20000000014 */
[----:B------:R-:W-:-:S04]  /*1a80*/  IADD3 R18, P5, PT, R16, 0x20, RZ ;  /* 0x0000002010127810 */ /* 0x000fc80007fbe0ff */
[----:B------:R3:W-:Y:S01]  /*1a90*/  STG.E desc[UR12][R16.64+0xc], R23 ;  /* 0x00000c1710007986 */ /* 0x0007e2000c10190c */
[----:B------:R-:W-:Y:S01]  /*1aa0*/  IADD3.X R19, PT, PT, RZ, R17, RZ, P5, !PT ;  /* 0x00000011ff137210 */ /* 0x000fe20002ffe4ff */
[----:B------:R-:W-:Y:S07]  /*1ab0*/  @P1 BRA `(.L_x_23) ;  /* 0xfffffff800ec1947 */ /* 0x000fee000383ffff */
.L_x_22:
[----:B------:R-:W-:Y:S05]  /*1ac0*/  @!P0 EXIT ;  /* 0x000000000000894d */ /* 0x000fea0003800000 */
[----:B------:R-:W-:Y:S02]  /*1ad0*/  ISETP.GE.U32.AND P0, PT, R22, 0x4, PT ;  /* 0x000000041600780c */ /* 0x000fe40003f06070 */
[----:B---3--:R-:W-:-:S04]  /*1ae0*/  LOP3.LUT R21, R3, 0x3, RZ, 0xc0, !PT ;  /* 0x0000000303157812 */ /* 0x008fc800078ec0ff */
[----:B------:R-:W-:-:S07]  /*1af0*/  ISETP.NE.AND P1, PT, R21, RZ, PT ;  /* 0x000000ff1500720c */ /* 0x000fce0003f25270 */
[----:B------:R-:W-:Y:S06]  /*1b00*/  @!P0 BRA `(.L_x_24) ;  /* 0x00000000009c8947 */ /* 0x000fec0003800000 */
[----:B0-----:R-:W0:Y:S01]  /*1b10*/  LDC.64 R10, c[0x0][0x3a0] ;  /* 0x0000e800ff0a7b82 */ /* 0x001e220000000a00 */
[C---:B------:R-:W-:Y:S01]  /*1b20*/  IMAD.WIDE.U32 R4, R2.reuse, 0x4, R6 ;  /* 0x0000000402047825 */ /* 0x040fe200078e0006 */
[----:B------:R-:W1:Y:S04]  /*1b30*/  LDCU.64 UR4, c[0x0][0x380] ;  /* 0x00007000ff0477ac */ /* 0x000e680008000a00 */
[----:B------:R-:W2:Y:S02]  /*1b40*/  LDG.E R13, desc[UR12][R4.64] ;  /* 0x0000000c040d7981 */ /* 0x000ea4000c1e1900 */
[----:B------:R-:W3:Y:S01]  /*1b50*/  LDC.64 R14, c[0x0][0x3a8] ;  /* 0x0000ea00ff0e7b82 */ /* 0x000ee20000000a00 */
[----:B0-----:R-:W-:-:S05]  /*1b60*/  IMAD.WIDE.U32 R10, R2, 0x4, R10 ;  /* 0x00000004020a7825 */ /* 0x001fca00078e000a */
[----:B------:R-:W4:Y:S01]  /*1b70*/  LDG.E R18, desc[UR12][R10.64] ;  /* 0x0000000c0a127981 */ /* 0x000f22000c1e1900 */
[----:B---3--:R-:W-:-:S05]  /*1b80*/  IMAD.WIDE.U32 R14, R2, 0x4, R14 ;  /* 0x00000004020e7825 */ /* 0x008fca00078e000e */
[----:B------:R-:W4:Y:S01]  /*1b90*/  LDG.E R20, desc[UR12][R14.64] ;  /* 0x0000000c0e147981 */ /* 0x000f22000c1e1900 */
[----:B------:R-:W-:-:S04]  /*1ba0*/  IADD3 R17, P0, PT, R2, R9, RZ ;  /* 0x0000000902117210 */ /* 0x000fc80007f1e0ff */
[----:B------:R-:W-:Y:S02]  /*1bb0*/  IADD3.X R22, PT, PT, RZ, R8, RZ, P0, !PT ;  /* 0x00000008ff167210 */ /* 0x000fe400007fe4ff */
[----:B-1----:R-:W-:-:S04]  /*1bc0*/  LEA R16, P0, R17, UR4, 0x2 ;  /* 0x0000000411107c11 */ /* 0x002fc8000f8010ff */
[----:B------:R-:W-:Y:S01]  /*1bd0*/  LEA.HI.X R17, R17, UR5, R22, 0x2, P0 ;  /* 0x0000000511117c11 */ /* 0x000fe200080f1416 */
[----:B--2---:R-:W-:-:S04]  /*1be0*/  FADD R13, R13, -R12 ;  /* 0x8000000c0d0d7221 */ /* 0x004fc80000000000 */
[----:B------:R-:W-:-:S04]  /*1bf0*/  FMUL R13, R13, R0 ;  /* 0x000000000d0d7220 */ /* 0x000fc80000400000 */
[----:B----4-:R-:W-:-:S05]  /*1c00*/  FFMA R13, R13, R18, R20 ;  /* 0x000000120d0d7223 */ /* 0x010fca0000000014 */
        /* <DEDUP_REMOVED lines=15> */
[----:B0-----:R-:W2:Y:S04]  /*1d00*/  LDG.E R13, desc[UR12][R4.64+0xc] ;  /* 0x00000c0c040d7981 */ /* 0x001ea8000c1e1900 */
[----:B------:R-:W3:Y:S04]  /*1d10*/  LDG.E R18, desc[UR12][R10.64+0xc] ;  /* 0x00000c0c0a127981 */ /* 0x000ee8000c1e1900 */
[----:B------:R-:W3:Y:S01]  /*1d20*/  LDG.E R20, desc[UR12][R14.64+0xc] ;  /* 0x00000c0c0e147981 */ /* 0x000ee2000c1e1900 */
[----:B------:R-:W-:Y:S01]  /*1d30*/  IADD3 R2, PT, PT, R2, 0x4, RZ ;  /* 0x0000000402027810 */ /* 0x000fe20007ffe0ff */
[----:B--2---:R-:W-:-:S04]  /*1d40*/  FADD R13, R13, -R12 ;  /* 0x8000000c0d0d7221 */ /* 0x004fc80000000000 */
[----:B------:R-:W-:-:S04]  /*1d50*/  FMUL R13, R13, R0 ;  /* 0x000000000d0d7220 */ /* 0x000fc80000400000 */
[----:B---3--:R-:W-:-:S05]  /*1d60*/  FFMA R13, R13, R18, R20 ;  /* 0x000000120d0d7223 */ /* 0x008fca0000000014 */
[----:B------:R1:W-:Y:S02]  /*1d70*/  STG.E desc[UR12][R16.64+0xc], R13 ;  /* 0x00000c0d10007986 */ /* 0x0003e4000c10190c */
.L_x_24:
[----:B------:R-:W-:Y:S05]  /*1d80*/  @!P1 EXIT ;  /* 0x000000000000994d */ /* 0x000fea0003800000 */
[----:B------:R-:W-:Y:S02]  /*1d90*/  ISETP.NE.AND P0, PT, R21, 0x1, PT ;  /* 0x000000011500780c */ /* 0x000fe40003f05270 */
[----:B------:R-:W-:-:S04]  /*1da0*/  LOP3.LUT R3, R3, 0x1, RZ, 0xc0, !PT ;  /* 0x0000000103037812 */ /* 0x000fc800078ec0ff */
[----:B------:R-:W-:-:S07]  /*1db0*/  ISETP.NE.U32.AND P1, PT, R3, 0x1, PT ;  /* 0x000000010300780c */ /* 0x000fce0003f25070 */
[----:B------:R-:W-:Y:S06]  /*1dc0*/  @!P0 BRA `(.L_x_25) ;  /* 0x0000000000648947 */ /* 0x000fec0003800000 */
[----:B0-----:R-:W0:Y:S01]  /*1dd0*/  LDC.64 R10, c[0x0][0x3a0] ;  /* 0x0000e800ff0a7b82 */ /* 0x001e220000000a00 */
[C---:B------:R-:W-:Y:S01]  /*1de0*/  IMAD.WIDE.U32 R4, R2.reuse, 0x4, R6 ;  /* 0x0000000402047825 */ /* 0x040fe200078e0006 */
[----:B------:R-:W2:Y:S04]  /*1df0*/  LDCU.64 UR4, c[0x0][0x380] ;  /* 0x00007000ff0477ac */ /* 0x000ea80008000a00 */
[----:B------:R-:W3:Y:S02]  /*1e00*/  LDG.E R3, desc[UR12][R4.64] ;  /* 0x0000000c04037981 */ /* 0x000ee4000c1e1900 */
[----:B------:R-:W4:Y:S01]  /*1e10*/  LDC.64 R14, c[0x0][0x3a8] ;  /* 0x0000ea00ff0e7b82 */ /* 0x000f220000000a00 */
[----:B0-----:R-:W-:-:S05]  /*1e20*/  IMAD.WIDE.U32 R10, R2, 0x4, R10 ;  /* 0x00000004020a7825 */ /* 0x001fca00078e000a */
[----:B------:R-:W5:Y:S01]  /*1e30*/  LDG.E R18, desc[UR12][R10.64] ;  /* 0x0000000c0a127981 */ /* 0x000f62000c1e1900 */
[----:B----4-:R-:W-:-:S05]  /*1e40*/  IMAD.WIDE.U32 R14, R2, 0x4, R14 ;  /* 0x00000004020e7825 */ /* 0x010fca00078e000e */
[----:B------:R-:W5:Y:S01]  /*1e50*/  LDG.E R20, desc[UR12][R14.64] ;  /* 0x0000000c0e147981 */ /* 0x000f62000c1e1900 */
[----:B-1----:R-:W-:-:S04]  /*1e60*/  IADD3 R13, P0, PT, R2, R9, RZ ;  /* 0x00000009020d7210 */ /* 0x002fc80007f1e0ff */
[----:B------:R-:W-:Y:S02]  /*1e70*/  IADD3.X R22, PT, PT, RZ, R8, RZ, P0, !PT ;  /* 0x00000008ff167210 */ /* 0x000fe400007fe4ff */
[----:B--2---:R-:W-:-:S04]  /*1e80*/  LEA R16, P0, R13, UR4, 0x2 ;  /* 0x000000040d107c11 */ /* 0x004fc8000f8010ff */
[----:B------:R-:W-:Y:S01]  /*1e90*/  LEA.HI.X R17, R13, UR5, R22, 0x2, P0 ;  /* 0x000000050d117c11 */ /* 0x000fe200080f1416 */
[----:B---3--:R-:W-:-:S04]  /*1ea0*/  FADD R3, R3, -R12 ;  /* 0x8000000c03037221 */ /* 0x008fc80000000000 */
[----:B------:R-:W-:-:S04]  /*1eb0*/  FMUL R3, R3, R0 ;  /* 0x0000000003037220 */ /* 0x000fc80000400000 */
[----:B-----5:R-:W-:-:S05]  /*1ec0*/  FFMA R3, R3, R18, R20 ;  /* 0x0000001203037223 */ /* 0x020fca0000000014 */
[----:B------:R2:W-:Y:S04]  /*1ed0*/  STG.E desc[UR12][R16.64], R3 ;  /* 0x0000000310007986 */ /* 0x0005e8000c10190c */
[----:B------:R-:W3:Y:S04]  /*1ee0*/  LDG.E R5, desc[UR12][R4.64+0x4] ;  /* 0x0000040c04057981 */ /* 0x000ee8000c1e1900 */
[----:B------:R-:W4:Y:S04]  /*1ef0*/  LDG.E R10, desc[UR12][R10.64+0x4] ;  /* 0x0000040c0a0a7981 */ /* 0x000f28000c1e1900 */
[----:B------:R-:W4:Y:S01]  /*1f00*/  LDG.E R14, desc[UR12][R14.64+0x4] ;  /* 0x0000040c0e0e7981 */ /* 0x000f22000c1e1900 */
[----:B------:R-:W-:Y:S01]  /*1f10*/  IADD3 R2, PT, PT, R2, 0x2, RZ ;  /* 0x0000000202027810 */ /* 0x000fe20007ffe0ff */
[----:B---3--:R-:W-:-:S04]  /*1f20*/  FADD R13, R5, -R12 ;  /* 0x8000000c050d7221 */ /* 0x008fc80000000000 */
[----:B------:R-:W-:-:S04]  /*1f30*/  FMUL R13, R13, R0 ;  /* 0x000000000d0d7220 */ /* 0x000fc80000400000 */
[----:B----4-:R-:W-:-:S05]  /*1f40*/  FFMA R13, R13, R10, R14 ;  /* 0x0000000a0d0d7223 */ /* 0x010fca000000000e */
[----:B------:R2:W-:Y:S02]  /*1f50*/  STG.E desc[UR12][R16.64+0x4], R13 ;  /* 0x0000040d10007986 */ /* 0x0005e4000c10190c */
.L_x_25:
[----:B------:R-:W-:Y:S05]  /*1f60*/  @P1 EXIT ;  /* 0x000000000000194d */ /* 0x000fea0003800000 */
[----:B------:R-:W3:Y:S01]  /*1f70*/  LDC.64 R4, c[0x0][0x3a0] ;  /* 0x0000e800ff047b82 */ /* 0x000ee20000000a00 */
[C---:B------:R-:W-:Y:S01]  /*1f80*/  IMAD.WIDE.U32 R6, R2.reuse, 0x4, R6 ;  /* 0x0000000402067825 */ /* 0x040fe200078e0006 */
[----:B------:R-:W4:Y:S05]  /*1f90*/  LDCU.64 UR4, c[0x0][0x380] ;  /* 0x00007000ff0477ac */ /* 0x000f2a0008000a00 */
[----:B------:R-:W2:Y:S01]  /*1fa0*/  LDG.E R7, desc[UR12][R6.64] ;  /* 0x0000000c06077981 */ /* 0x000ea2000c1e1900 */
[----:B0-----:R-:W0:Y:S01]  /*1fb0*/  LDC.64 R10, c[0x0][0x3a8] ;  /* 0x0000ea00ff0a7b82 */ /* 0x001e220000000a00 */
[----:B---3--:R-:W-:-:S06]  /*1fc0*/  IMAD.WIDE.U32 R4, R2, 0x4, R4 ;  /* 0x0000000402047825 */ /* 0x008fcc00078e0004 */
[----:B------:R-:W3:Y:S01]  /*1fd0*/  LDG.E R5, desc[UR12][R4.64] ;  /* 0x0000000c04057981 */ /* 0x000ee2000c1e1900 */
[----:B0-----:R-:W-:-:S06]  /*1fe0*/  IMAD.WIDE.U32 R10, R2, 0x4, R10 ;  /* 0x00000004020a7825 */ /* 0x001fcc00078e000a */
[----:B------:R-:W3:Y:S01]  /*1ff0*/  LDG.E R11, desc[UR12][R10.64] ;  /* 0x0000000c0a0b7981 */ /* 0x000ee2000c1e1900 */
[----:B------:R-:W-:-:S04]  /*2000*/  IADD3 R9, P0, PT, R2, R9, RZ ;  /* 0x0000000902097210 */ /* 0x000fc80007f1e0ff */
[----:B------:R-:W-:Y:S02]  /*2010*/  IADD3.X R8, PT, PT, RZ, R8, RZ, P0, !PT ;  /* 0x00000008ff087210 */ /* 0x000fe400007fe4ff */
[----:B----4-:R-:W-:Y:S01]  /*2020*/  LEA R2, P0, R9, UR4, 0x2 ;  /* 0x0000000409027c11 */ /* 0x010fe2000f8010ff */
[----:B--2---:R-:W-:-:S04]  /*2030*/  FADD R3, R7, -R12 ;  /* 0x8000000c07037221 */ /* 0x004fc80000000000 */
[----:B------:R-:W-:Y:S01]  /*2040*/  FMUL R0, R3, R0 ;  /* 0x0000000003007220 */ /* 0x000fe20000400000 */
[----:B------:R-:W-:-:S03]  /*2050*/  LEA.HI.X R3, R9, UR5, R8, 0x2, P0 ;  /* 0x0000000509037c11 */ /* 0x000fc600080f1408 */
[----:B---3--:R-:W-:-:S05]  /*2060*/  FFMA R7, R0, R5, R11 ;  /* 0x0000000500077223 */ /* 0x008fca000000000b */
[----:B------:R-:W-:Y:S01]  /*2070*/  STG.E desc[UR12][R2.64], R7 ;  /* 0x0000000702007986 */ /* 0x000fe2000c10190c */
[----:B------:R-:W-:Y:S05]  /*2080*/  EXIT ;  /* 0x000000000000794d */ /* 0x000fea0003800000 */
        .weak           $__internal_0_$__cuda_sm20_rcp_rn_f32_slowpath
        .type           $__internal_0_$__cuda_sm20_rcp_rn_f32_slowpath,@function
        .size           $__internal_0_$__cuda_sm20_rcp_rn_f32_slowpath,($__internal_1_$__cuda_sm20_sqrt_rn_f32_slowpath - $__internal_0_$__cuda_sm20_rcp_rn_f32_slowpath)
$__internal_0_$__cuda_sm20_rcp_rn_f32_slowpath:
[----:B------:R-:W-:Y:S01]  /*2090*/  IMAD.SHL.U32 R2, R0, 0x2, RZ ;  /* 0x0000000200027824 */ /* 0x000fe200078e00ff */
[----:B------:R-:W-:Y:S04]  /*20a0*/  BSSY.RECONVERGENT B1, `(.L_x_26) ;  /* 0x0000030000017945 */ /* 0x000fe80003800200 */
[----:B------:R-:W-:-:S04]  /*20b0*/  SHF.R.U32.HI R13, RZ, 0x18, R2 ;  /* 0x00000018ff0d7819 */ /* 0x000fc80000011602 */
[----:B------:R-:W-:-:S13]  /*20c0*/  ISETP.NE.U32.AND P0, PT, R13, RZ, PT ;  /* 0x000000ff0d00720c */ /* 0x000fda0003f05070 */
[----:B------:R-:W-:Y:S05]  /*20d0*/  @P0 BRA `(.L_x_27) ;  /* 0x0000000000280947 */ /* 0x000fea0003800000 */
[----:B------:R-:W-:-:S04]  /*20e0*/  SHF.L.U32 R2, R0, 0x1, RZ ;  /* 0x0000000100027819 */ /* 0x000fc800000006ff */
[----:B------:R-:W-:-:S13]  /*20f0*/  ISETP.NE.AND P0, PT, R2, RZ, PT ;  /* 0x000000ff0200720c */ /* 0x000fda0003f05270 */
[----:B------:R-:W-:Y:S01]  /*2100*/  @P0 FFMA R11, R0, 1.84467440737095516160e+19, RZ ;  /* 0x5f800000000b0823 */ /* 0x000fe200000000ff */
[----:B------:R-:W-:Y:S08]  /*2110*/  @!P0 MUFU.RCP R3, R0 ;  /* 0x0000000000038308 */ /* 0x000ff00000001000 */
[----:B------:R-:W0:Y:S02]  /*2120*/  @P0 MUFU.RCP R2, R11 ;  /* 0x0000000b00020308 */ /* 0x000e240000001000 */
[----:B0-----:R-:W-:-:S04]  /*2130*/  @P0 FFMA R13, R11, R2, -1 ;  /* 0xbf8000000b0d0423 */ /* 0x001fc80000000002 */
[----:B------:R-:W-:-:S04]  /*2140*/  @P0 FADD.FTZ R13, -R13, -RZ ;  /* 0x800000ff0d0d0221 */ /* 0x000fc80000010100 */
[----:B------:R-:W-:-:S04]  /*2150*/  @P0 FFMA R2, R2, R13, R2 ;  /* 0x0000000d02020223 */ /* 0x000fc80000000002 */
[----:B------:R-:W-:Y:S01]  /*2160*/  @P0 FFMA R3, R2, 1.84467440737095516160e+19, RZ ;  /* 0x5f80000002030823 */ /* 0x000fe200000000ff */
[----:B------:R-:W-:Y:S06]  /*2170*/  BRA `(.L_x_28) ;  /* 0x0000000000887947 */ /* 0x000fec0003800000 */
.L_x_27:
[----:B------:R-:W-:-:S04]  /*2180*/  IADD3 R15, PT, PT, R13, -0xfd, RZ ;  /* 0xffffff030d0f7810 */ /* 0x000fc80007ffe0ff */
[----:B------:R-:W-:-:S13]  /*2190*/  ISETP.GT.U32.AND P0, PT, R15, 0x1, PT ;  /* 0x000000010f00780c */ /* 0x000fda0003f04070 */
[----:B------:R-:W-:Y:S05]  /*21a0*/  @P0 BRA `(.L_x_29) ;  /* 0x0000000000780947 */ /* 0x000fea0003800000 */
[----:B------:R-:W-:Y:S01]  /*21b0*/  LOP3.LUT R2, R0, 0x7fffff, RZ, 0xc0, !PT ;  /* 0x007fffff00027812 */ /* 0x000fe200078ec0ff */
[----:B------:R-:W-:-:S03]  /*21c0*/  HFMA2 R18, -RZ, RZ, 0, 1.78813934326171875e-07 ;  /* 0x00000003ff127431 */ /* 0x000fc600000001ff */
[----:B------:R-:W-:-:S04]  /*21d0*/  LOP3.LUT R2, R2, 0x3f800000, RZ, 0xfc, !PT ;  /* 0x3f80000002027812 */ /* 0x000fc800078efcff */
[----:B------:R-:W0:Y:S01]  /*21e0*/  MUFU.RCP R3, R2 ;  /* 0x0000000200037308 */ /* 0x000e220000001000 */
[----:B------:R-:W-:Y:S01]  /*21f0*/  SHF.L.U32 R18, R18, R15, RZ ;  /* 0x0000000f12127219 */ /* 0x000fe200000006ff */
[----:B0-----:R-:W-:-:S04]  /*2200*/  FFMA R11, R2, R3, -1 ;  /* 0xbf800000020b7423 */ /* 0x001fc80000000003 */
[----:B------:R-:W-:-:S04]  /*2210*/  FADD.FTZ R16, -R11, -RZ ;  /* 0x800000ff0b107221 */ /* 0x000fc80000010100 */
[CCC-:B------:R-:W-:Y:S01]  /*2220*/  FFMA.RM R11, R3.reuse, R16.reuse, R3.reuse ;  /* 0x00000010030b7223 */ /* 0x1c0fe20000004003 */
[----:B------:R-:W-:-:S04]  /*2230*/  FFMA.RP R16, R3, R16, R3 ;  /* 0x0000001003107223 */ /* 0x000fc80000008003 */
[C---:B------:R-:W-:Y:S02]  /*2240*/  LOP3.LUT R3, R11.reuse, 0x7fffff, RZ, 0xc0, !PT ;  /* 0x007fffff0b037812 */ /* 0x040fe400078ec0ff */
[----:B------:R-:W-:Y:S02]  /*2250*/  FSETP.NEU.FTZ.AND P0, PT, R11, R16, PT ;  /* 0x000000100b00720b */ /* 0x000fe40003f1d000 */
[----:B------:R-:W-:Y:S02]  /*2260*/  LOP3.LUT R3, R3, 0x800000, RZ, 0xfc, !PT ;  /* 0x0080000003037812 */ /* 0x000fe400078efcff */
[----:B------:R-:W-:Y:S02]  /*2270*/  SEL R11, RZ, 0xffffffff, !P0 ;  /* 0xffffffffff0b7807 */ /* 0x000fe40004000000 */
[----:B------:R-:W-:Y:S02]  /*2280*/  LOP3.LUT R18, R18, R3, RZ, 0xc0, !PT ;  /* 0x0000000312127212 */ /* 0x000fe400078ec0ff */
[----:B------:R-:W-:-:S02]  /*2290*/  IADD3 R2, PT, PT, -R11, RZ, RZ ;  /* 0x000000ff0b027210 */ /* 0x000fc40007ffe1ff */
[-C--:B------:R-:W-:Y:S02]  /*22a0*/  SHF.R.U32.HI R18, RZ, R15.reuse, R18 ;  /* 0x0000000fff127219 */ /* 0x080fe40000011612 */
[----:B------:R-:W-:Y:S02]  /*22b0*/  LOP3.LUT P1, RZ, R2, R15, R3, 0xf8, !PT ;  /* 0x0000000f02ff7212 */ /* 0x000fe4000782f803 */
[C---:B------:R-:W-:Y:S02]  /*22c0*/  LOP3.LUT P0, RZ, R18.reuse, 0x1, RZ, 0xc0, !PT ;  /* 0x0000000112ff7812 */ /* 0x040fe4000780c0ff */
[----:B------:R-:W-:-:S04]  /*22d0*/  LOP3.LUT P2, RZ, R18, 0x2, RZ, 0xc0, !PT ;  /* 0x0000000212ff7812 */ /* 0x000fc8000784c0ff */
[----:B------:R-:W-:Y:S02]  /*22e0*/  PLOP3.LUT P0, PT, P0, P1, P2, 0xe0, 0x0 ;  /* 0x000000000000781c */ /* 0x000fe40000703c20 */
[----:B------:R-:W-:Y:S02]  /*22f0*/  LOP3.LUT P1, RZ, R0, 0x7fffff, RZ, 0xc0, !PT ;  /* 0x007fffff00ff7812 */ /* 0x000fe4000782c0ff */
[----:B------:R-:W-:-:S04]  /*2300*/  SEL R2, RZ, 0x1, !P0 ;  /* 0x00000001ff027807 */ /* 0x000fc80004000000 */
[----:B------:R-:W-:-:S04]  /*2310*/  IADD3 R2, PT, PT, -R2, RZ, RZ ;  /* 0x000000ff02027210 */ /* 0x000fc80007ffe1ff */
[----:B------:R-:W-:Y:S02]  /*2320*/  ISETP.GE.AND P0, PT, R2, RZ, PT ;  /* 0x000000ff0200720c */ /* 0x000fe40003f06270 */
[----:B------:R-:W-:-:S04]  /*2330*/  IADD3 R2, PT, PT, R13, -0xfc, RZ ;  /* 0xffffff040d027810 */ /* 0x000fc80007ffe0ff */
[----:B------:R-:W-:-:S07]  /*2340*/  SHF.R.U32.HI R3, RZ, R2, R3 ;  /* 0x00000002ff037219 */ /* 0x000fce0000011603 */
[----:B------:R-:W-:-:S04]  /*2350*/  @!P0 IADD3 R3, PT, PT, R3, 0x1, RZ ;  /* 0x0000000103038810 */ /* 0x000fc80007ffe0ff */
[----:B------:R-:W-:-:S04]  /*2360*/  @!P1 SHF.L.U32 R3, R3, 0x1, RZ ;  /* 0x0000000103039819 */ /* 0x000fc800000006ff */
[----:B------:R-:W-:Y:S01]  /*2370*/  LOP3.LUT R3, R3, 0x80000000, R0, 0xf8, !PT ;  /* 0x8000000003037812 */ /* 0x000fe200078ef800 */
[----:B------:R-:W-:Y:S06]  /*2380*/  BRA `(.L_x_28) ;  /* 0x0000000000047947 */ /* 0x000fec0003800000 */
.L_x_29:
[----:B------:R0:W1:Y:S02]  /*2390*/  MUFU.RCP R3, R0 ;  /* 0x0000000000037308 */ /* 0x0000640000001000 */
.L_x_28:
[----:B------:R-:W-:Y:S05]  /*23a0*/  BSYNC.RECONVERGENT B1 ;  /* 0x0000000000017941 */ /* 0x000fea0003800200 */
.L_x_26:
[----:B------:R-:W-:-:S04]  /*23b0*/  MOV R15, 0x0 ;  /* 0x00000000000f7802 */ /* 0x000fc80000000f00 */
[----:B01----:R-:W-:Y:S05]  /*23c0*/  RET.REL.NODEC R14 `(_Z24layernorm_forward_kernelPfS_S_S_S_S_iii) ;  /* 0xffffffdc0e0c7950 */ /* 0x003fea0003c3ffff */
        .weak           $__internal_1_$__cuda_sm20_sqrt_rn_f32_slowpath
        .type           $__internal_1_$__cuda_sm20_sqrt_rn_f32_slowpath,@function
        .size           $__internal_1_$__cuda_sm20_sqrt_rn_f32_slowpath,($__internal_2_$__cuda_sm3x_div_rn_noftz_f32_slowpath - $__internal_1_$__cuda_sm20_sqrt_rn_f32_slowpath)
$__internal_1_$__cuda_sm20_sqrt_rn_f32_slowpath:
[----:B------:R-:W-:-:S13]  /*23d0*/  LOP3.LUT P0, RZ, R3, 0x7fffffff, RZ, 0xc0, !PT ;  /* 0x7fffffff03ff7812 */ /* 0x000fda000780c0ff */
[----:B------:R-:W-:Y:S01]  /*23e0*/  @!P0 MOV R2, R3 ;  /* 0x0000000300028202 */ /* 0x000fe20000000f00 */
[----:B------:R-:W-:Y:S06]  /*23f0*/  @!P0 BRA `(.L_x_30) ;  /* 0x0000000000448947 */ /* 0x000fec0003800000 */
[----:B------:R-:W-:Y:S01]  /*2400*/  FSETP.GEU.FTZ.AND P0, PT, R3, RZ, PT ;  /* 0x000000ff0300720b */ /* 0x000fe20003f1e000 */
[----:B------:R-:W-:-:S12]  /*2410*/  IMAD.MOV.U32 R0, RZ, RZ, R3 ;  /* 0x000000ffff007224 */ /* 0x000fd800078e0003 */
[----:B------:R-:W-:Y:S01]  /*2420*/  @!P0 MOV R2, 0x7fffffff ;  /* 0x7fffffff00028802 */ /* 0x000fe20000000f00 */
[----:B------:R-:W-:Y:S06]  /*2430*/  @!P0 BRA `(.L_x_30) ;  /* 0x0000000000348947 */ /* 0x000fec0003800000 */
[----:B------:R-:W-:-:S13]  /*2440*/  FSETP.GTU.FTZ.AND P0, PT, |R0|, +INF , PT ;  /* 0x7f8000000000780b */ /* 0x000fda0003f1c200 */
[----:B------:R-:W-:Y:S01]  /*2450*/  @P0 FADD.FTZ R2, R0, 1 ;  /* 0x3f80000000020421 */ /* 0x000fe20000010000 */
[----:B------:R-:W-:Y:S06]  /*2460*/  @P0 BRA `(.L_x_30) ;  /* 0x0000000000280947 */ /* 0x000fec0003800000 */
[----:B------:R-:W-:-:S13]  /*2470*/  FSETP.NEU.FTZ.AND P0, PT, |R0|, +INF , PT ;  /* 0x7f8000000000780b */ /* 0x000fda0003f1d200 */
[----:B------:R-:W-:-:S04]  /*2480*/  @P0 FFMA R3, R0, 1.84467440737095516160e+19, RZ ;  /* 0x5f80000000030823 */ /* 0x000fc800000000ff */
[----:B------:R-:W0:Y:S02]  /*2490*/  @P0 MUFU.RSQ R2, R3 ;  /* 0x0000000300020308 */ /* 0x000e240000001400 */
[----:B0-----:R-:W-:Y:S01]  /*24a0*/  @P0 FMUL.FTZ R14, R3, R2 ;  /* 0x00000002030e0220 */ /* 0x001fe20000410000 */
[----:B------:R-:W-:Y:S01]  /*24b0*/  @P0 FMUL.FTZ R13, R2, 0.5 ;  /* 0x3f000000020d0820 */ /* 0x000fe20000410000 */
[----:B------:R-:W-:Y:S02]  /*24c0*/  @!P0 MOV R2, R0 ;  /* 0x0000000000028202 */ /* 0x000fe40000000f00 */
[----:B------:R-:W-:-:S04]  /*24d0*/  @P0 FADD.FTZ R11, -R14, -RZ ;  /* 0x800000ff0e0b0221 */ /* 0x000fc80000010100 */
[----:B------:R-:W-:-:S04]  /*24e0*/  @P0 FFMA R11, R14, R11, R3 ;  /* 0x0000000b0e0b0223 */ /* 0x000fc80000000003 */
[----:B------:R-:W-:-:S04]  /*24f0*/  @P0 FFMA R11, R11, R13, R14 ;  /* 0x0000000d0b0b0223 */ /* 0x000fc8000000000e */
[----:B------:R-:W-:-:S07]  /*2500*/  @P0 FMUL.FTZ R2, R11, 2.3283064365386962891e-10 ;  /* 0x2f8000000b020820 */ /* 0x000fce0000410000 */
.L_x_30:
[----:B------:R-:W-:Y:S01]  /*2510*/  HFMA2 R3, -RZ, RZ, 0, 0 ;  /* 0x00000000ff037431 */ /* 0x000fe200000001ff */
[----:B------:R-:W-:Y:S02]  /*2520*/  MOV R0, R2 ;  /* 0x0000000200007202 */ /* 0x000fe40000000f00 */
[----:B------:R-:W-:-:S04]  /*2530*/  MOV R2, R15 ;  /* 0x0000000f00027202 */ /* 0x000fc80000000f00 */
[----:B------:R-:W-:Y:S05]  /*2540*/  RET.REL.NODEC R2 `(_Z24layernorm_forward_kernelPfS_S_S_S_S_iii) ;  /* 0xffffffd802ac7950 */ /* 0x000fea0003c3ffff */
        .weak           $__internal_2_$__cuda_sm3x_div_rn_noftz_f32_slowpath
        .type           $__internal_2_$__cuda_sm3x_div_rn_noftz_f32_slowpath,@function
        .size           $__internal_2_$__cuda_sm3x_div_rn_noftz_f32_slowpath,(.L_x_45 - $__internal_2_$__cuda_sm3x_div_rn_noftz_f32_slowpath)
$__internal_2_$__cuda_sm3x_div_rn_noftz_f32_slowpath:
[----:B------:R-:W-:Y:S01]  /*2550*/  SHF.R.U32.HI R14, RZ, 0x17, R3 ;  /* 0x00000017ff0e7819 */ /* 0x000fe20000011603 */
[----:B------:R-:W-:Y:S01]  /*2560*/  BSSY.RECONVERGENT B1, `(.L_x_31) ;  /* 0x0000062000017945 */ /* 0x000fe20003800200 */
[----:B------:R-:W-:Y:S02]  /*2570*/  SHF.R.U32.HI R15, RZ, 0x17, R0 ;  /* 0x00000017ff0f7819 */ /* 0x000fe40000011600 */
[----:B------:R-:W-:Y:S02]  /*2580*/  LOP3.LUT R14, R14, 0xff, RZ, 0xc0, !PT ;  /* 0x000000ff0e0e7812 */ /* 0x000fe400078ec0ff */
[----:B------:R-:W-:Y:S02]  /*2590*/  LOP3.LUT R17, R15, 0xff, RZ, 0xc0, !PT ;  /* 0x000000ff0f117812 */ /* 0x000fe400078ec0ff */
[----:B------:R-:W-:Y:S02]  /*25a0*/  IADD3 R18, PT, PT, R14, -0x1, RZ ;  /* 0xffffffff0e127810 */ /* 0x000fe40007ffe0ff */
[----:B------:R-:W-:-:S02]  /*25b0*/  IADD3 R16, PT, PT, R17, -0x1, RZ ;  /* 0xffffffff11107810 */ /* 0x000fc40007ffe0ff */
[----:B------:R-:W-:-:S04]  /*25c0*/  ISETP.GT.U32.AND P0, PT, R18, 0xfd, PT ;  /* 0x000000fd1200780c */ /* 0x000fc80003f04070 */
[----:B------:R-:W-:-:S13]  /*25d0*/  ISETP.GT.U32.OR P0, PT, R16, 0xfd, P0 ;  /* 0x000000fd1000780c */ /* 0x000fda0000704470 */
[----:B------:R-:W-:Y:S01]  /*25e0*/  @!P0 MOV R15, RZ ;  /* 0x000000ff000f8202 */ /* 0x000fe20000000f00 */
[----:B------:R-:W-:Y:S06]  /*25f0*/  @!P0 BRA `(.L_x_32) ;  /* 0x00000000005c8947 */ /* 0x000fec0003800000 */
[----:B------:R-:W-:Y:S02]  /*2600*/  FSETP.GTU.FTZ.AND P0, PT, |R0|, +INF , PT ;  /* 0x7f8000000000780b */ /* 0x000fe40003f1c200 */
[----:B------:R-:W-:-:S04]  /*2610*/  FSETP.GTU.FTZ.AND P1, PT, |R3|, +INF , PT ;  /* 0x7f8000000300780b */ /* 0x000fc80003f3c200 */
[----:B------:R-:W-:-:S13]  /*2620*/  PLOP3.LUT P0, PT, P0, P1, PT, 0xf8, 0x8f ;  /* 0x00000000008f781c */ /* 0x000fda0000703f70 */
[----:B------:R-:W-:Y:S05]  /*2630*/  @P0 BRA `(.L_x_33) ;  /* 0x00000004004c0947 */ /* 0x000fea0003800000 */
[----:B------:R-:W-:-:S13]  /*2640*/  LOP3.LUT P0, RZ, R3, 0x7fffffff, R0, 0xc8, !PT ;  /* 0x7fffffff03ff7812 */ /* 0x000fda000780c800 */
[----:B------:R-:W-:Y:S05]  /*2650*/  @!P0 BRA `(.L_x_34) ;  /* 0x00000004003c8947 */ /* 0x000fea0003800000 */
[C---:B------:R-:W-:Y:S02]  /*2660*/  FSETP.NEU.FTZ.AND P1, PT, |R0|.reuse, +INF , PT ;  /* 0x7f8000000000780b */ /* 0x040fe40003f3d200 */
[----:B------:R-:W-:Y:S02]  /*2670*/  FSETP.NEU.FTZ.AND P2, PT, |R3|, +INF , PT ;  /* 0x7f8000000300780b */ /* 0x000fe40003f5d200 */
[----:B------:R-:W-:-:S11]  /*2680*/  FSETP.NEU.FTZ.AND P0, PT, |R0|, +INF , PT ;  /* 0x7f8000000000780b */ /* 0x000fd60003f1d200 */
[----:B------:R-:W-:Y:S05]  /*2690*/  @!P2 BRA !P1, `(.L_x_34) ;  /* 0x00000004002ca947 */ /* 0x000fea0004800000 */
[----:B------:R-:W-:-:S04]  /*26a0*/  LOP3.LUT P1, RZ, R0, 0x7fffffff, RZ, 0xc0, !PT ;  /* 0x7fffffff00ff7812 */ /* 0x000fc8000782c0ff */
[----:B------:R-:W-:-:S13]  /*26b0*/  PLOP3.LUT P1, PT, P2, P1, PT, 0x2f, 0xf2 ;  /* 0x0000000000f2781c */ /* 0x000fda0001722577 */
[----:B------:R-:W-:Y:S05]  /*26c0*/  @P1 BRA `(.L_x_35) ;  /* 0x0000000400181947 */ /* 0x000fea0003800000 */
[----:B------:R-:W-:-:S04]  /*26d0*/  LOP3.LUT P1, RZ, R3, 0x7fffffff, RZ, 0xc0, !PT ;  /* 0x7fffffff03ff7812 */ /* 0x000fc8000782c0ff */
[----:B------:R-:W-:-:S13]  /*26e0*/  PLOP3.LUT P0, PT, P0, P1, PT, 0x2f, 0xf2 ;  /* 0x0000000000f2781c */ /* 0x000fda0000702577 */
[----:B------:R-:W-:Y:S05]  /*26f0*/  @P0 BRA `(.L_x_36) ;  /* 0x0000000400000947 */ /* 0x000fea0003800000 */
[----:B------:R-:W-:Y:S02]  /*2700*/  ISETP.GE.AND P0, PT, R16, RZ, PT ;  /* 0x000000ff1000720c */ /* 0x000fe40003f06270 */
[----:B------:R-:W-:-:S11]  /*2710*/  ISETP.GE.AND P1, PT, R18, RZ, PT ;  /* 0x000000ff1200720c */ /* 0x000fd60003f26270 */
[----:B------:R-:W-:Y:S01]  /*2720*/  @P0 MOV R15, RZ ;  /* 0x000000ff000f0202 */ /* 0x000fe20000000f00 */
[----:B------:R-:W-:Y:S01]  /*2730*/  @!P0 FFMA R0, R0, 1.84467440737095516160e+19, RZ ;  /* 0x5f80000000008823 */ /* 0x000fe200000000ff */
[----:B------:R-:W-:Y:S01]  /*2740*/  @!P0 MOV R15, 0xffffffc0 ;  /* 0xffffffc0000f8802 */ /* 0x000fe20000000f00 */
[----:B------:R-:W-:-:S04]  /*2750*/  @!P1 FFMA R3, R3, 1.84467440737095516160e+19, RZ ;  /* 0x5f80000003039823 */ /* 0x000fc800000000ff */
[----:B------:R-:W-:-:S07]  /*2760*/  @!P1 VIADD R15, R15, 0x40 ;  /* 0x000000400f0f9836 */ /* 0x000fce0000000000 */
.L_x_32:
[----:B------:R-:W-:Y:S01]  /*2770*/  LEA R16, R14, 0xc0800000, 0x17 ;  /* 0xc08000000e107811 */ /* 0x000fe200078eb8ff */
[----:B------:R-:W-:Y:S01]  /*2780*/  BSSY.RECONVERGENT B2, `(.L_x_37) ;  /* 0x0000036000027945 */ /* 0x000fe20003800200 */
[----:B------:R-:W-:Y:S02]  /*2790*/  IADD3 R17, PT, PT, R17, -0x7f, RZ ;  /* 0xffffff8111117810 */ /* 0x000fe40007ffe0ff */
[----:B------:R-:W-:-:S03]  /*27a0*/  IADD3 R18, PT, PT, -R16, R3, RZ ;  /* 0x0000000310127210 */ /* 0x000fc60007ffe1ff */
[C---:B------:R-:W-:Y:S01]  /*27b0*/  IMAD R0, R17.reuse, -0x800000, R0 ;  /* 0xff80000011007824 */ /* 0x040fe200078e0200 */
[----:B------:R0:W1:Y:S01]  /*27c0*/  MUFU.RCP R3, R18 ;  /* 0x0000001200037308 */ /* 0x0000620000001000 */
[----:B------:R-:W-:Y:S01]  /*27d0*/  FADD.FTZ R19, -R18, -RZ ;  /* 0x800000ff12137221 */ /* 0x000fe20000010100 */
[----:B0-----:R-:W-:-:S04]  /*27e0*/  IADD3 R18, PT, PT, R17, 0x7f, -R14 ;  /* 0x0000007f11127810 */ /* 0x001fc80007ffe80e */
[----:B------:R-:W-:Y:S01]  /*27f0*/  IADD3 R15, PT, PT, R18, R15, RZ ;  /* 0x0000000f120f7210 */ /* 0x000fe20007ffe0ff */
[----:B-1----:R-:W-:-:S04]  /*2800*/  FFMA R16, R3, R19, 1 ;  /* 0x3f80000003107423 */ /* 0x002fc80000000013 */
[----:B------:R-:W-:-:S04]  /*2810*/  FFMA R3, R3, R16, R3 ;  /* 0x0000001003037223 */ /* 0x000fc80000000003 */
[----:B------:R-:W-:-:S04]  /*2820*/  FFMA R16, R0, R3, RZ ;  /* 0x0000000300107223 */ /* 0x000fc800000000ff */
[----:B------:R-:W-:-:S04]  /*2830*/  FFMA R20, R19, R16, R0 ;  /* 0x0000001013147223 */ /* 0x000fc80000000000 */
[----:B------:R-:W-:-:S04]  /*2840*/  FFMA R16, R3, R20, R16 ;  /* 0x0000001403107223 */ /* 0x000fc80000000010 */
[----:B------:R-:W-:-:S04]  /*2850*/  FFMA R19, R19, R16, R0 ;  /* 0x0000001013137223 */ /* 0x000fc80000000000 */
[----:B------:R-:W-:-:S05]  /*2860*/  FFMA R0, R3, R19, R16 ;  /* 0x0000001303007223 */ /* 0x000fca0000000010 */
[----:B------:R-:W-:-:S04]  /*2870*/  SHF.R.U32.HI R14, RZ, 0x17, R0 ;  /* 0x00000017ff0e7819 */ /* 0x000fc80000011600 */
[----:B------:R-:W-:-:S04]  /*2880*/  LOP3.LUT R14, R14, 0xff, RZ, 0xc0, !PT ;  /* 0x000000ff0e0e7812 */ /* 0x000fc800078ec0ff */
[----:B------:R-:W-:-:S04]  /*2890*/  IADD3 R17, PT, PT, R14, R15, RZ ;  /* 0x0000000f0e117210 */ /* 0x000fc80007ffe0ff */
[----:B------:R-:W-:-:S04]  /*28a0*/  IADD3 R14, PT, PT, R17, -0x1, RZ ;  /* 0xffffffff110e7810 */ /* 0x000fc80007ffe0ff */
[----:B------:R-:W-:-:S13]  /*28b0*/  ISETP.GE.U32.AND P0, PT, R14, 0xfe, PT ;  /* 0x000000fe0e00780c */ /* 0x000fda0003f06070 */
[----:B------:R-:W-:Y:S05]  /*28c0*/  @!P0 BRA `(.L_x_38) ;  /* 0x0000000000808947 */ /* 0x000fea0003800000 */
[----:B------:R-:W-:-:S13]  /*28d0*/  ISETP.GT.AND P0, PT, R17, 0xfe, PT ;  /* 0x000000fe1100780c */ /* 0x000fda0003f04270 */
[----:B------:R-:W-:Y:S05]  /*28e0*/  @P0 BRA `(.L_x_39) ;  /* 0x00000000006c0947 */ /* 0x000fea0003800000 */
[----:B------:R-:W-:-:S13]  /*28f0*/  ISETP.GE.AND P0, PT, R17, 0x1, PT ;  /* 0x000000011100780c */ /* 0x000fda0003f06270 */
[----:B------:R-:W-:Y:S05]  /*2900*/  @P0 BRA `(.L_x_40) ;  /* 0x0000000000740947 */ /* 0x000fea0003800000 */
[----:B------:R-:W-:Y:S02]  /*2910*/  ISETP.GE.AND P0, PT, R17, -0x18, PT ;  /* 0xffffffe81100780c */ /* 0x000fe40003f06270 */
[----:B------:R-:W-:-:S11]  /*2920*/  LOP3.LUT R0, R0, 0x80000000, RZ, 0xc0, !PT ;  /* 0x8000000000007812 */ /* 0x000fd600078ec0ff */
[----:B------:R-:W-:Y:S05]  /*2930*/  @!P0 BRA `(.L_x_40) ;  /* 0x0000000000688947 */ /* 0x000fea0003800000 */
[-CC-:B------:R-:W-:Y:S01]  /*2940*/  FFMA.RZ R14, R3, R19.reuse, R16.reuse ;  /* 0x00000013030e7223 */ /* 0x180fe2000000c010 */
[C---:B------:R-:W-:Y:S02]  /*2950*/  ISETP.NE.AND P2, PT, R17.reuse, RZ, PT ;  /* 0x000000ff1100720c */ /* 0x040fe40003f45270 */
[----:B------:R-:W-:Y:S02]  /*2960*/  ISETP.NE.AND P1, PT, R17, RZ, PT ;  /* 0x000000ff1100720c */ /* 0x000fe40003f25270 */
[----:B------:R-:W-:Y:S01]  /*2970*/  LOP3.LUT R15, R14, 0x7fffff, RZ, 0xc0, !PT ;  /* 0x007fffff0e0f7812 */ /* 0x000fe200078ec0ff */
[CCC-:B------:R-:W-:Y:S01]  /*2980*/  FFMA.RP R14, R3.reuse, R19.reuse, R16.reuse ;  /* 0x00000013030e7223 */ /* 0x1c0fe20000008010 */
[----:B------:R-:W-:Y:S01]  /*2990*/  FFMA.RM R3, R3, R19, R16 ;  /* 0x0000001303037223 */ /* 0x000fe20000004010 */
[----:B------:R-:W-:Y:S02]  /*29a0*/  IADD3 R16, PT, PT, R17, 0x20, RZ ;  /* 0x0000002011107810 */ /* 0x000fe40007ffe0ff */
[----:B------:R-:W-:-:S02]  /*29b0*/  LOP3.LUT R15, R15, 0x800000, RZ, 0xfc, !PT ;  /* 0x008000000f0f7812 */ /* 0x000fc400078efcff */
[----:B------:R-:W-:Y:S02]  /*29c0*/  IADD3 R17, PT, PT, -R17, RZ, RZ ;  /* 0x000000ff11117210 */ /* 0x000fe40007ffe1ff */
[----:B------:R-:W-:Y:S02]  /*29d0*/  SHF.L.U32 R16, R15, R16, RZ ;  /* 0x000000100f107219 */ /* 0x000fe400000006ff */
[----:B------:R-:W-:Y:S02]  /*29e0*/  FSETP.NEU.FTZ.AND P0, PT, R14, R3, PT ;  /* 0x000000030e00720b */ /* 0x000fe40003f1d000 */
[----:B------:R-:W-:Y:S02]  /*29f0*/  SEL R14, R17, RZ, P2 ;  /* 0x000000ff110e7207 */ /* 0x000fe40001000000 */
[----:B------:R-:W-:Y:S02]  /*2a00*/  ISETP.NE.AND P1, PT, R16, RZ, P1 ;  /* 0x000000ff1000720c */ /* 0x000fe40000f25270 */
[----:B------:R-:W-:-:S02]  /*2a10*/  SHF.R.U32.HI R14, RZ, R14, R15 ;  /* 0x0000000eff0e7219 */ /* 0x000fc4000001160f */
[----:B------:R-:W-:Y:S02]  /*2a20*/  PLOP3.LUT P0, PT, P0, P1, PT, 0xf8, 0x8f ;  /* 0x00000000008f781c */ /* 0x000fe40000703f70 */
[----:B------:R-:W-:Y:S02]  /*2a30*/  SHF.R.U32.HI R16, RZ, 0x1, R14 ;  /* 0x00000001ff107819 */ /* 0x000fe4000001160e */
[----:B------:R-:W-:-:S04]  /*2a40*/  SEL R3, RZ, 0x1, !P0 ;  /* 0x00000001ff037807 */ /* 0x000fc80004000000 */
[----:B------:R-:W-:-:S04]  /*2a50*/  LOP3.LUT R3, R3, 0x1, R16, 0xf8, !PT ;  /* 0x0000000103037812 */ /* 0x000fc800078ef810 */
[----:B------:R-:W-:-:S04]  /*2a60*/  LOP3.LUT R3, R3, R14, RZ, 0xc0, !PT ;  /* 0x0000000e03037212 */ /* 0x000fc800078ec0ff */
[----:B------:R-:W-:-:S04]  /*2a70*/  IADD3 R3, PT, PT, R16, R3, RZ ;  /* 0x0000000310037210 */ /* 0x000fc80007ffe0ff */
[----:B------:R-:W-:Y:S01]  /*2a80*/  LOP3.LUT R0, R3, R0, RZ, 0xfc, !PT ;  /* 0x0000000003007212 */ /* 0x000fe200078efcff */
[----:B------:R-:W-:Y:S06]  /*2a90*/  BRA `(.L_x_40) ;  /* 0x0000000000107947 */ /* 0x000fec0003800000 */
.L_x_39:
[----:B------:R-:W-:-:S04]  /*2aa0*/  LOP3.LUT R0, R0, 0x80000000, RZ, 0xc0, !PT ;  /* 0x8000000000007812 */ /* 0x000fc800078ec0ff */
[----:B------:R-:W-:Y:S01]  /*2ab0*/  LOP3.LUT R0, R0, 0x7f800000, RZ, 0xfc, !PT ;  /* 0x7f80000000007812 */ /* 0x000fe200078efcff */
[----:B------:R-:W-:Y:S06]  /*2ac0*/  BRA `(.L_x_40) ;  /* 0x0000000000047947 */ /* 0x000fec0003800000 */
.L_x_38:
[----:B------:R-:W-:-:S07]  /*2ad0*/  LEA R0, R15, R0, 0x17 ;  /* 0x000000000f007211 */ /* 0x000fce00078eb8ff */
.L_x_40:
[----:B------:R-:W-:Y:S05]  /*2ae0*/  BSYNC.RECONVERGENT B2 ;  /* 0x0000000000027941 */ /* 0x000fea0003800200 */
.L_x_37:
[----:B------:R-:W-:Y:S05]  /*2af0*/  BRA `(.L_x_41) ;  /* 0x0000000000207947 */ /* 0x000fea0003800000 */
.L_x_36:
[----:B------:R-:W-:-:S04]  /*2b00*/  LOP3.LUT R0, R3, 0x80000000, R0, 0x48, !PT ;  /* 0x8000000003007812 */ /* 0x000fc800078e4800 */
[----:B------:R-:W-:Y:S01]  /*2b10*/  LOP3.LUT R0, R0, 0x7f800000, RZ, 0xfc, !PT ;  /* 0x7f80000000007812 */ /* 0x000fe200078efcff */
[----:B------:R-:W-:Y:S06]  /*2b20*/  BRA `(.L_x_41) ;  /* 0x0000000000147947 */ /* 0x000fec0003800000 */
.L_x_35:
[----:B------:R-:W-:Y:S01]  /*2b30*/  LOP3.LUT R0, R3, 0x80000000, R0, 0x48, !PT ;  /* 0x8000000003007812 */ /* 0x000fe200078e4800 */
[----:B------:R-:W-:Y:S06]  /*2b40*/  BRA `(.L_x_41) ;  /* 0x00000000000c7947 */ /* 0x000fec0003800000 */
.L_x_34:
[----:B------:R-:W0:Y:S01]  /*2b50*/  MUFU.RSQ R0, -QNAN ;  /* 0xffc0000000007908 */ /* 0x000e220000001400 */
[----:B------:R-:W-:Y:S05]  /*2b60*/  BRA `(.L_x_41) ;  /* 0x0000000000047947 */ /* 0x000fea0003800000 */
.L_x_33:
[----:B------:R-:W-:-:S07]  /*2b70*/  FADD.FTZ R0, R0, R3 ;  /* 0x0000000300007221 */ /* 0x000fce0000010000 */
.L_x_41:
[----:B------:R-:W-:Y:S05]  /*2b80*/  BSYNC.RECONVERGENT B1 ;  /* 0x0000000000017941 */ /* 0x000fea0003800200 */
.L_x_31:
[----:B------:R-:W-:-:S04]  /*2b90*/  HFMA2 R3, -RZ, RZ, 0, 0 ;  /* 0x00000000ff037431 */ /* 0x000fc800000001ff */
[----:B0-----:R-:W-:Y:S05]  /*2ba0*/  RET.REL.NODEC R2 `(_Z24layernorm_forward_kernelPfS_S_S_S_S_iii) ;  /* 0xffffffd402147950 */ /* 0x001fea0003c3ffff */
.L_x_42:
[----:B------:R-:W-:-:S00]  /*2bb0*/  BRA `(.L_x_42) ;  /* 0xfffffffc00fc7947 */ /* 0x000fc0000383ffff */
[----:B------:R-:W-:-:S00]  /*2bc0*/  NOP ;  /* 0x0000000000007918 */ /* 0x000fc00000000000 */
        /* <DEDUP_REMOVED lines=11> */
.L_x_45:


//--------------------- .nv.shared.reserved.0     --------------------------
	.section	.nv.shared.reserved.0,"aw",@nobits
	.weak		__nv_reservedSMEM_offset_0_alias
	.size		__nv_reservedSMEM_offset_0_alias, 0, 64
	.other		__nv_reservedSMEM_offset_0_alias,@"STO_CUDA_RESERVED_SHARED STV_DEFAULT"
__nv_reservedSMEM_offset_0_alias:
	.zero		0
	.zero		64


//--------------------- .nv.constant0._Z24layernorm_forward_kernelPfS_S_S_S_S_iii --------------------------
	.section	.nv.constant0._Z24layernorm_forward_kernelPfS_S_S_S_S_iii,"a",@progbits
	.sectionflags	@""
	.align	4
.nv.constant0._Z24layernorm_forward_kernelPfS_S_S_S_S_iii:
	.zero		956


//--------------------- SYMBOLS --------------------------

	.type		.nv.reservedSmem.offset0,@object
	.size		.nv.reservedSmem.offset0,0x4
